	.target	sm_90a

	.elftype	@"ET_EXEC"


//--------------------- .note.nv.tkinfo           --------------------------
	.section	.note.nv.tkinfo,"",@"SHT_NOTE"
	.sectionflags	@"SHF_NOTE_NV_TKINFO"
	.tkinfo
        /*0018*/ 	.word	0x00000002
        /*0030*/ 	.string	""
        /*0030*/ 	.string	"ptxas"
        /*0030*/ 	.string	"Cuda compilation tools, release 13.0, V13.0.88"
        /*0030*/ 	.string	"Build cuda_13.0.r13.0/compiler.36424714_0"
        /*0030*/ 	.string	"-arch sm_90a -m 64 "



//--------------------- .note.nv.cuinfo           --------------------------
	.section	.note.nv.cuinfo,"",@"SHT_NOTE"
	.sectionflags	@"SHF_NOTE_NV_CUINFO"
        /*0018*/ 	.short	0x0002
        /*001a*/ 	.short	0x005a
        /*001c*/ 	.short	0x0082
	.zero		2


//--------------------- .nv.info                  --------------------------
	.section	.nv.info,"",@"SHT_CUDA_INFO"
	.align	4


	//----- nvinfo : EIATTR_REGCOUNT
	.align		4
        /*0000*/ 	.byte	0x04, 0x2f
        /*0002*/ 	.short	(.L_15 - .L_14)
	.align		4
.L_14:
        /*0004*/ 	.word	index@(_ZN7cutlass13device_kernelINS_4gemm6kernel13GemmUniversalIN4cute5tupleIJiiiiEEENS1_10collective13CollectiveMmaINS1_34MainloopSm90TmaGmmaWarpSpecializedILi2ENS5_IJNS4_1CILi2EEENSA_ILi1EEESC_EEENS1_32KernelTmaWarpSpecializedPingpongEEENS5_IJNSA_ILi64EEENSA_ILi256EEENSA_ILi128EEEEEENS_6half_tENS5_IJlSC_lEEESK_SL_NS4_8TiledMMAINS4_8MMA_AtomIJNS4_4SM904GMMA26MMA_64x256x16_F32F16F16_SSILNSP_5MajorE0ELSR_0ELNSP_7ScaleInE1ELSS_1EEEEEENS4_6LayoutINS5_IJSC_SC_SC_EEENS5_IJNSA_ILi0EEESX_SX_EEEEENS5_IJNS4_10UnderscoreES10_S10_EEEEENS4_13SM90_TMA_LOADENS4_14ComposedLayoutINS4_7SwizzleILi3ELi4ELi3EEENS4_18smem_ptr_flag_bitsILi16EEENSV_INS5_IJNSA_ILi8EEESG_EEENS5_IJSG_SC_EEEEEEEvNS4_8identityENS4_23SM90_TMA_LOAD_MULTICASTES1D_vS1E_EENS_8epilogue10collective6detail29Sm90TmaWarpSpecializedAdapterINS1I_15DefaultEpilogueISK_SL_SL_NS1H_6thread17LinearCombinationISK_Li1EffLNS1M_9ScaleType4KindE0ELNS_15FloatRoundStyleE2ESK_EENS1_15EpilogueDefaultEEEEEvvEEEEvNT_6ParamsE)
        /*0008*/ 	.word	0x000000a8


	//----- nvinfo : EIATTR_FRAME_SIZE
	.align		4
.L_15:
        /*000c*/ 	.byte	0x04, 0x11
        /*000e*/ 	.short	(.L_17 - .L_16)
	.align		4
.L_16:
        /*0010*/ 	.word	index@(_ZN7cutlass13device_kernelINS_4gemm6kernel13GemmUniversalIN4cute5tupleIJiiiiEEENS1_10collective13CollectiveMmaINS1_34MainloopSm90TmaGmmaWarpSpecializedILi2ENS5_IJNS4_1CILi2EEENSA_ILi1EEESC_EEENS1_32KernelTmaWarpSpecializedPingpongEEENS5_IJNSA_ILi64EEENSA_ILi256EEENSA_ILi128EEEEEENS_6half_tENS5_IJlSC_lEEESK_SL_NS4_8TiledMMAINS4_8MMA_AtomIJNS4_4SM904GMMA26MMA_64x256x16_F32F16F16_SSILNSP_5MajorE0ELSR_0ELNSP_7ScaleInE1ELSS_1EEEEEENS4_6LayoutINS5_IJSC_SC_SC_EEENS5_IJNSA_ILi0EEESX_SX_EEEEENS5_IJNS4_10UnderscoreES10_S10_EEEEENS4_13SM90_TMA_LOADENS4_14ComposedLayoutINS4_7SwizzleILi3ELi4ELi3EEENS4_18smem_ptr_flag_bitsILi16EEENSV_INS5_IJNSA_ILi8EEESG_EEENS5_IJSG_SC_EEEEEEEvNS4_8identityENS4_23SM90_TMA_LOAD_MULTICASTES1D_vS1E_EENS_8epilogue10collective6detail29Sm90TmaWarpSpecializedAdapterINS1I_15DefaultEpilogueISK_SL_SL_NS1H_6thread17LinearCombinationISK_Li1EffLNS1M_9ScaleType4KindE0ELNS_15FloatRoundStyleE2ESK_EENS1_15EpilogueDefaultEEEEEvvEEEEvNT_6ParamsE)
        /*0014*/ 	.word	0x00000000


	//----- nvinfo : EIATTR_MIN_STACK_SIZE
	.align		4
.L_17:
        /*0018*/ 	.byte	0x04, 0x12
        /*001a*/ 	.short	(.L_19 - .L_18)
	.align		4
.L_18:
        /*001c*/ 	.word	index@(_ZN7cutlass13device_kernelINS_4gemm6kernel13GemmUniversalIN4cute5tupleIJiiiiEEENS1_10collective13CollectiveMmaINS1_34MainloopSm90TmaGmmaWarpSpecializedILi2ENS5_IJNS4_1CILi2EEENSA_ILi1EEESC_EEENS1_32KernelTmaWarpSpecializedPingpongEEENS5_IJNSA_ILi64EEENSA_ILi256EEENSA_ILi128EEEEEENS_6half_tENS5_IJlSC_lEEESK_SL_NS4_8TiledMMAINS4_8MMA_AtomIJNS4_4SM904GMMA26MMA_64x256x16_F32F16F16_SSILNSP_5MajorE0ELSR_0ELNSP_7ScaleInE1ELSS_1EEEEEENS4_6LayoutINS5_IJSC_SC_SC_EEENS5_IJNSA_ILi0EEESX_SX_EEEEENS5_IJNS4_10UnderscoreES10_S10_EEEEENS4_13SM90_TMA_LOADENS4_14ComposedLayoutINS4_7SwizzleILi3ELi4ELi3EEENS4_18smem_ptr_flag_bitsILi16EEENSV_INS5_IJNSA_ILi8EEESG_EEENS5_IJSG_SC_EEEEEEEvNS4_8identityENS4_23SM90_TMA_LOAD_MULTICASTES1D_vS1E_EENS_8epilogue10collective6detail29Sm90TmaWarpSpecializedAdapterINS1I_15DefaultEpilogueISK_SL_SL_NS1H_6thread17LinearCombinationISK_Li1EffLNS1M_9ScaleType4KindE0ELNS_15FloatRoundStyleE2ESK_EENS1_15EpilogueDefaultEEEEEvvEEEEvNT_6ParamsE)
        /*0020*/ 	.word	0x00000000
.L_19:


//--------------------- .nv.compat                --------------------------
	.section	.nv.compat,"",@"SHT_CUDA_COMPAT_INFO"
	.align	4
        /*0000*/ 	.byte	0x02, 0x09, 0x01, 0x00, 0x02, 0x02, 0x04, 0x00, 0x02, 0x05, 0x05, 0x00, 0x03, 0x07, 0x01, 0x01
        /*0010*/ 	.byte	0x02, 0x03, 0x01, 0x00, 0x02, 0x06, 0x01, 0x00, 0x04, 0x0b, 0x08, 0x00, 0x00, 0x00, 0x00, 0x00
        /*0020*/ 	.byte	0x00, 0x00, 0x00, 0x00


//--------------------- .nv.info._ZN7cutlass13device_kernelINS_4gemm6kernel13GemmUniversalIN4cute5tupleIJiiiiEEENS1_10collective13CollectiveMmaINS1_34MainloopSm90TmaGmmaWarpSpecializedILi2ENS5_IJNS4_1CILi2EEENSA_ILi1EEESC_EEENS1_32KernelTmaWarpSpecializedPingpongEEENS5_IJNSA_ILi64EEENSA_ILi256EEENSA_ILi128EEEEEENS_6half_tENS5_IJlSC_lEEESK_SL_NS4_8TiledMMAINS4_8MMA_AtomIJNS4_4SM904GMMA26MMA_64x256x16_F32F16F16_SSILNSP_5MajorE0ELSR_0ELNSP_7ScaleInE1ELSS_1EEEEEENS4_6LayoutINS5_IJSC_SC_SC_EEENS5_IJNSA_ILi0EEESX_SX_EEEEENS5_IJNS4_10UnderscoreES10_S10_EEEEENS4_13SM90_TMA_LOADENS4_14ComposedLayoutINS4_7SwizzleILi3ELi4ELi3EEENS4_18smem_ptr_flag_bitsILi16EEENSV_INS5_IJNSA_ILi8EEESG_EEENS5_IJSG_SC_EEEEEEEvNS4_8identityENS4_23SM90_TMA_LOAD_MULTICASTES1D_vS1E_EENS_8epilogue10collective6detail29Sm90TmaWarpSpecializedAdapterINS1I_15DefaultEpilogueISK_SL_SL_NS1H_6thread17LinearCombinationISK_Li1EffLNS1M_9ScaleType4KindE0ELNS_15FloatRoundStyleE2ESK_EENS1_15EpilogueDefaultEEEEEvvEEEEvNT_6ParamsE --------------------------
	.section	.nv.info._ZN7cutlass13device_kernelINS_4gemm6kernel13GemmUniversalIN4cute5tupleIJiiiiEEENS1_10collective13CollectiveMmaINS1_34MainloopSm90TmaGmmaWarpSpecializedILi2ENS5_IJNS4_1CILi2EEENSA_ILi1EEESC_EEENS1_32KernelTmaWarpSpecializedPingpongEEENS5_IJNSA_ILi64EEENSA_ILi256EEENSA_ILi128EEEEEENS_6half_tENS5_IJlSC_lEEESK_SL_NS4_8TiledMMAINS4_8MMA_AtomIJNS4_4SM904GMMA26MMA_64x256x16_F32F16F16_SSILNSP_5MajorE0ELSR_0ELNSP_7ScaleInE1ELSS_1EEEEEENS4_6LayoutINS5_IJSC_SC_SC_EEENS5_IJNSA_ILi0EEESX_SX_EEEEENS5_IJNS4_10UnderscoreES10_S10_EEEEENS4_13SM90_TMA_LOADENS4_14ComposedLayoutINS4_7SwizzleILi3ELi4ELi3EEENS4_18smem_ptr_flag_bitsILi16EEENSV_INS5_IJNSA_ILi8EEESG_EEENS5_IJSG_SC_EEEEEEEvNS4_8identityENS4_23SM90_TMA_LOAD_MULTICASTES1D_vS1E_EENS_8epilogue10collective6detail29Sm90TmaWarpSpecializedAdapterINS1I_15DefaultEpilogueISK_SL_SL_NS1H_6thread17LinearCombinationISK_Li1EffLNS1M_9ScaleType4KindE0ELNS_15FloatRoundStyleE2ESK_EENS1_15EpilogueDefaultEEEEEvvEEEEvNT_6ParamsE,"",@"SHT_CUDA_INFO"
	.sectionflags	@""
	.align	4


	//----- nvinfo : EIATTR_CUDA_API_VERSION
	.align		4
        /*0000*/ 	.byte	0x04, 0x37
        /*0002*/ 	.short	(.L_21 - .L_20)
.L_20:
        /*0004*/ 	.word	0x00000082


	//----- nvinfo : EIATTR_KPARAM_INFO
	.align		4
.L_21:
        /*0008*/ 	.byte	0x04, 0x17
        /*000a*/ 	.short	(.L_23 - .L_22)
.L_22:
        /*000c*/ 	.word	0x00000000
        /*0010*/ 	.short	0x0000
        /*0012*/ 	.short	0x0070
        /*0014*/ 	.byte	0x00, 0xf0, 0x01, 0x10


	//----- nvinfo : EIATTR_SPARSE_MMA_MASK
	.align		4
.L_23:
        /*0018*/ 	.byte	0x03, 0x50
        /*001a*/ 	.short	0x0000


	//----- nvinfo : EIATTR_MAXREG_COUNT
	.align		4
        /*001c*/ 	.byte	0x03, 0x1b
        /*001e*/ 	.short	0x00a8


	//----- nvinfo : EIATTR_NUM_BARRIERS
	.align		4
        /*0020*/ 	.byte	0x02, 0x4c
        /*0022*/ 	.byte	0x01
	.zero		1


	//----- nvinfo : EIATTR_EXTERNS
	.align		4
        /*0024*/ 	.byte	0x04, 0x0f
        /*0026*/ 	.short	(.L_25 - .L_24)


	//   ....[0]....
	.align		4
.L_24:
        /*0028*/ 	.word	index@(__assertfail)


	//----- nvinfo : EIATTR_MERCURY_ISA_VERSION
	.align		4
.L_25:
        /*002c*/ 	.byte	0x03, 0x5f
        /*002e*/ 	.short	0x0101


	//----- nvinfo : EIATTR_INT_WARP_WIDE_INSTR_OFFSETS
	.align		4
        /*0030*/ 	.byte	0x04, 0x31
        /*0032*/ 	.short	(.L_27 - .L_26)


	//   ....[0]....
.L_26:
        /*0034*/ 	.word	0x00000590


	//   ....[1]....
        /*0038*/ 	.word	0x000005d0


	//   ....[2]....
        /*003c*/ 	.word	0x00000660


	//   ....[3]....
        /*0040*/ 	.word	0x00000670


	//   ....[4]....
        /*0044*/ 	.word	0x00000690


	//   ....[5]....
        /*0048*/ 	.word	0x000006b0


	//   ....[6]....
        /*004c*/ 	.word	0x000007a0


	//   ....[7]....
        /*0050*/ 	.word	0x000007c0


	//   ....[8]....
        /*0054*/ 	.word	0x00002570


	//----- nvinfo : EIATTR_COOP_GROUP_MASK_REGIDS
	.align		4
.L_27:
        /*0058*/ 	.byte	0x04, 0x29
        /*005a*/ 	.short	(.L_29 - .L_28)


	//   ....[0]....
.L_28:
        /*005c*/ 	.word	0xffffffff


	//   ....[1]....
        /*0060*/ 	.word	0xffffffff


	//   ....[2]....
        /*0064*/ 	.word	0xffffffff


	//   ....[3]....
        /*0068*/ 	.word	0xffffffff


	//   ....[4]....
        /*006c*/ 	.word	0xffffffff


	//   ....[5]....
        /*0070*/ 	.word	0xffffffff


	//   ....[6]....
        /*0074*/ 	.word	0xffffffff


	//----- nvinfo : EIATTR_COOP_GROUP_INSTR_OFFSETS
	.align		4
.L_29:
        /*0078*/ 	.byte	0x04, 0x28
        /*007a*/ 	.short	(.L_31 - .L_30)


	//   ....[0]....
.L_30:
        /*007c*/ 	.word	0x00000060


	//   ....[1]....
        /*0080*/ 	.word	0x00000080


	//   ....[2]....
        /*0084*/ 	.word	0x00000180


	//   ....[3]....
        /*0088*/ 	.word	0x00000370


	//   ....[4]....
        /*008c*/ 	.word	0x000003c0


	//   ....[5]....
        /*0090*/ 	.word	0x00000560


	//   ....[6]....
        /*0094*/ 	.word	0x00000940


	//----- nvinfo : EIATTR_REG_RECONFIG
	.align		4
.L_31:
        /*0098*/ 	.byte	0x01, 0x54
	.zero		2


	//----- nvinfo : EIATTR_SYSCALL_OFFSETS
	.align		4
        /*009c*/ 	.byte	0x04, 0x46
        /*009e*/ 	.short	(.L_33 - .L_32)


	//   ....[0]....
.L_32:
        /*00a0*/ 	.word	0x00001890


	//----- nvinfo : EIATTR_MBARRIER_INSTR_OFFSETS
	.align		4
.L_33:
        /*00a4*/ 	.byte	0x04, 0x39
        /*00a6*/ 	.short	(.L_35 - .L_34)


	//   ....[0]....
.L_34:
        /*00a8*/ 	.word	0x00000300
        /*00ac*/ 	.word	0x000000ff
        /*00b0*/ 	.word	0x00000000
        /*00b4*/ 	.short	0x0100
        /*00b6*/ 	.byte	0x07
	.zero		1


	//   ....[1]....
        /*00b8*/ 	.word	0x00000310
        /*00bc*/ 	.word	0x000000ff
        /*00c0*/ 	.word	0x00000010
        /*00c4*/ 	.short	0x0100
        /*00c6*/ 	.byte	0x07
	.zero		1


	//   ....[2]....
        /*00c8*/ 	.word	0x00000320
        /*00cc*/ 	.word	0x000000ff
        /*00d0*/ 	.word	0x00000008
        /*00d4*/ 	.short	0x0100
        /*00d6*/ 	.byte	0x07
	.zero		1


	//   ....[3]....
        /*00d8*/ 	.word	0x00000330
        /*00dc*/ 	.word	0x000000ff
        /*00e0*/ 	.word	0x00000018
        /*00e4*/ 	.short	0x0100
        /*00e6*/ 	.byte	0x07
	.zero		1


	//   ....[4]....
        /*00e8*/ 	.word	0x00000800
        /*00ec*/ 	.word	0x000000ff
        /*00f0*/ 	.word	0x00000050
        /*00f4*/ 	.short	0x0100
        /*00f6*/ 	.byte	0x0c
	.zero		1


	//   ....[5]....
        /*00f8*/ 	.word	0x00000860
        /*00fc*/ 	.word	0x000000ff
        /*0100*/ 	.word	0x00000058
        /*0104*/ 	.short	0x0100
        /*0106*/ 	.byte	0x0c
	.zero		1


	//   ....[6]....
        /*0108*/ 	.word	0x00000890
        /*010c*/ 	.word	0x000000ff
        /*0110*/ 	.word	0x00000030
        /*0114*/ 	.short	0x0100
        /*0116*/ 	.byte	0x0d
	.zero		1


	//   ....[7]....
        /*0118*/ 	.word	0x000008d0
        /*011c*/ 	.word	0x000000ff
        /*0120*/ 	.word	0x00000038
        /*0124*/ 	.short	0x0100
        /*0126*/ 	.byte	0x0d
	.zero		1


	//   ....[8]....
        /*0128*/ 	.word	0x000008e0
        /*012c*/ 	.word	0x000000ff
        /*0130*/ 	.word	0x00000040
        /*0134*/ 	.short	0x0100
        /*0136*/ 	.byte	0x0d
	.zero		1


	//   ....[9]....
        /*0138*/ 	.word	0x000008f0
        /*013c*/ 	.word	0x000000ff
        /*0140*/ 	.word	0x00000048
        /*0144*/ 	.short	0x0100
        /*0146*/ 	.byte	0x0d
	.zero		1


	//   ....[10]....
        /*0148*/ 	.word	0x00001770
        /*014c*/ 	.word	0x0000009d
        /*0150*/ 	.word	0x00000000
        /*0154*/ 	.short	0x010a
        /*0156*/ 	.byte	0x2d
	.zero		1


	//   ....[11]....
        /*0158*/ 	.word	0x00001920
        /*015c*/ 	.word	0x00000003
        /*0160*/ 	.word	0x00000000
        /*0164*/ 	.short	0x010a
        /*0166*/ 	.byte	0x3f
	.zero		1


	//   ....[12]....
        /*0168*/ 	.word	0x00001980
        /*016c*/ 	.word	0x00000003
        /*0170*/ 	.word	0x00000000
        /*0174*/ 	.short	0x010a
        /*0176*/ 	.byte	0x3f
	.zero		1


	//   ....[13]....
        /*0178*/ 	.word	0x00001f10
        /*017c*/ 	.word	0x000000ff
        /*0180*/ 	.word	0x00000000
        /*0184*/ 	.short	0x010a
        /*0186*/ 	.byte	0x07
	.zero		1


	//   ....[14]....
        /*0188*/ 	.word	0x00001f50
        /*018c*/ 	.word	0x000000ff
        /*0190*/ 	.word	0x00000000
        /*0194*/ 	.short	0x010a
        /*0196*/ 	.byte	0x07
	.zero		1


	//   ....[15]....
        /*0198*/ 	.word	0x000023f0
        /*019c*/ 	.word	0x00000004
        /*01a0*/ 	.word	0x00000000
        /*01a4*/ 	.short	0x0101
        /*01a6*/ 	.byte	0x3f
	.zero		1


	//   ....[16]....
        /*01a8*/ 	.word	0x000024f0
        /*01ac*/ 	.word	0x0000009e
        /*01b0*/ 	.word	0x00000000
        /*01b4*/ 	.short	0x0101
        /*01b6*/ 	.byte	0x2e
	.zero		1


	//   ....[17]....
        /*01b8*/ 	.word	0x000025f0
        /*01bc*/ 	.word	0x00000000
        /*01c0*/ 	.word	0x00000000
        /*01c4*/ 	.short	0x0101
        /*01c6*/ 	.byte	0x3f
	.zero		1


	//   ....[18]....
        /*01c8*/ 	.word	0x000026b0
        /*01cc*/ 	.word	0x0000009d
        /*01d0*/ 	.word	0x00000010
        /*01d4*/ 	.short	0x010a
        /*01d6*/ 	.byte	0x2d
	.zero		1


	//   ....[19]....
        /*01d8*/ 	.word	0x0000a470
        /*01dc*/ 	.word	0x000000a0
        /*01e0*/ 	.word	0x00000000
        /*01e4*/ 	.short	0x0101
        /*01e6*/ 	.byte	0x2e
	.zero		1


	//   ....[20]....
        /*01e8*/ 	.word	0x0000aea0
        /*01ec*/ 	.word	0x0000000c
        /*01f0*/ 	.word	0x00000010
        /*01f4*/ 	.short	0x010a
        /*01f6*/ 	.byte	0x3f
	.zero		1


	//   ....[21]....
        /*01f8*/ 	.word	0x0000b320
        /*01fc*/ 	.word	0x00000003
        /*0200*/ 	.word	0x00000058
        /*0204*/ 	.short	0x0101
        /*0206*/ 	.byte	0x3f
	.zero		1


	//   ....[22]....
        /*0208*/ 	.word	0x0000ba90
        /*020c*/ 	.word	0x00000007
        /*0210*/ 	.word	0x00000000
        /*0214*/ 	.short	0x010a
        /*0216*/ 	.byte	0x3f
	.zero		1


	//   ....[23]....
        /*0218*/ 	.word	0x0000bb10
        /*021c*/ 	.word	0x00000003
        /*0220*/ 	.word	0x00000000
        /*0224*/ 	.short	0x010a
        /*0226*/ 	.byte	0x3f
	.zero		1


	//   ....[24]....
        /*0228*/ 	.word	0x0000bb70
        /*022c*/ 	.word	0x0000009f
        /*0230*/ 	.word	0x00000000
        /*0234*/ 	.short	0x010a
        /*0236*/ 	.byte	0x3f
	.zero		1


	//   ....[25]....
        /*0238*/ 	.word	0x0000bbc0
        /*023c*/ 	.word	0x00000003
        /*0240*/ 	.word	0x00000000
        /*0244*/ 	.short	0x010a
        /*0246*/ 	.byte	0x3f
	.zero		1


	//   ....[26]....
        /*0248*/ 	.word	0x0000bc20
        /*024c*/ 	.word	0x00000005
        /*0250*/ 	.word	0x00000000
        /*0254*/ 	.short	0x010a
        /*0256*/ 	.byte	0x3f
	.zero		1


	//   ....[27]....
        /*0258*/ 	.word	0x0000bc70
        /*025c*/ 	.word	0x0000009f
        /*0260*/ 	.word	0x00000010
        /*0264*/ 	.short	0x010a
        /*0266*/ 	.byte	0x3f
	.zero		1


	//   ....[28]....
        /*0268*/ 	.word	0x0000bd40
        /*026c*/ 	.word	0x0000000c
        /*0270*/ 	.word	0x00000010
        /*0274*/ 	.short	0x010a
        /*0276*/ 	.byte	0x3f
	.zero		1


	//   ....[29]....
        /*0278*/ 	.word	0x0000be10
        /*027c*/ 	.word	0x00000007
        /*0280*/ 	.word	0x00000000
        /*0284*/ 	.short	0x010a
        /*0286*/ 	.byte	0x3f
	.zero		1


	//----- nvinfo : EIATTR_NUM_MBARRIERS
	.align		4
.L_35:
        /*0288*/ 	.byte	0x03, 0x38
        /*028a*/ 	.short	0x000a


	//----- nvinfo : EIATTR_EXIT_INSTR_OFFSETS
	.align		4
        /*028c*/ 	.byte	0x04, 0x1c
        /*028e*/ 	.short	(.L_37 - .L_36)


	//   ....[0]....
.L_36:
        /*0290*/ 	.word	0x00001450


	//   ....[1]....
        /*0294*/ 	.word	0x000014b0


	//   ....[2]....
        /*0298*/ 	.word	0x0000ab80


	//   ....[3]....
        /*029c*/ 	.word	0x0000abb0


	//   ....[4]....
        /*02a0*/ 	.word	0x0000bb60


	//----- nvinfo : EIATTR_MAX_THREADS
	.align		4
.L_37:
        /*02a4*/ 	.byte	0x04, 0x05
        /*02a6*/ 	.short	(.L_39 - .L_38)
.L_38:
        /*02a8*/ 	.word	0x00000180
        /*02ac*/ 	.word	0x00000001
        /*02b0*/ 	.word	0x00000001


	//----- nvinfo : EIATTR_CRS_STACK_SIZE
	.align		4
.L_39:
        /*02b4*/ 	.byte	0x04, 0x1e
        /*02b6*/ 	.short	(.L_41 - .L_40)
.L_40:
        /*02b8*/ 	.word	0x00000000


	//----- nvinfo : EIATTR_CBANK_PARAM_SIZE
	.align		4
.L_41:
        /*02bc*/ 	.byte	0x03, 0x19
        /*02be*/ 	.short	0x0470


	//----- nvinfo : EIATTR_PARAM_CBANK
	.align		4
        /*02c0*/ 	.byte	0x04, 0x0a
        /*02c2*/ 	.short	(.L_43 - .L_42)
	.align		4
.L_42:
        /*02c4*/ 	.word	index@(.nv.constant0._ZN7cutlass13device_kernelINS_4gemm6kernel13GemmUniversalIN4cute5tupleIJiiiiEEENS1_10collective13CollectiveMmaINS1_34MainloopSm90TmaGmmaWarpSpecializedILi2ENS5_IJNS4_1CILi2EEENSA_ILi1EEESC_EEENS1_32KernelTmaWarpSpecializedPingpongEEENS5_IJNSA_ILi64EEENSA_ILi256EEENSA_ILi128EEEEEENS_6half_tENS5_IJlSC_lEEESK_SL_NS4_8TiledMMAINS4_8MMA_AtomIJNS4_4SM904GMMA26MMA_64x256x16_F32F16F16_SSILNSP_5MajorE0ELSR_0ELNSP_7ScaleInE1ELSS_1EEEEEENS4_6LayoutINS5_IJSC_SC_SC_EEENS5_IJNSA_ILi0EEESX_SX_EEEEENS5_IJNS4_10UnderscoreES10_S10_EEEEENS4_13SM90_TMA_LOADENS4_14ComposedLayoutINS4_7SwizzleILi3ELi4ELi3EEENS4_18smem_ptr_flag_bitsILi16EEENSV_INS5_IJNSA_ILi8EEESG_EEENS5_IJSG_SC_EEEEEEEvNS4_8identityENS4_23SM90_TMA_LOAD_MULTICASTES1D_vS1E_EENS_8epilogue10collective6detail29Sm90TmaWarpSpecializedAdapterINS1I_15DefaultEpilogueISK_SL_SL_NS1H_6thread17LinearCombinationISK_Li1EffLNS1M_9ScaleType4KindE0ELNS_15FloatRoundStyleE2ESK_EENS1_15EpilogueDefaultEEEEEvvEEEEvNT_6ParamsE)
        /*02c8*/ 	.short	0x0210
        /*02ca*/ 	.short	0x0470


	//----- nvinfo : EIATTR_SW_WAR
	.align		4
.L_43:
        /*02cc*/ 	.byte	0x04, 0x36
        /*02ce*/ 	.short	(.L_45 - .L_44)
.L_44:
        /*02d0*/ 	.word	0x00000008
.L_45:


//--------------------- .nv.callgraph             --------------------------
	.section	.nv.callgraph,"",@"SHT_CUDA_CALLGRAPH"
	.align	4
	.sectionentsize	8
	.align		4
        /*0000*/ 	.word	0x00000000
	.align		4
        /*0004*/ 	.word	0xffffffff
	.align		4
        /*0008*/ 	.word	index@(_ZN7cutlass13device_kernelINS_4gemm6kernel13GemmUniversalIN4cute5tupleIJiiiiEEENS1_10collective13CollectiveMmaINS1_34MainloopSm90TmaGmmaWarpSpecializedILi2ENS5_IJNS4_1CILi2EEENSA_ILi1EEESC_EEENS1_32KernelTmaWarpSpecializedPingpongEEENS5_IJNSA_ILi64EEENSA_ILi256EEENSA_ILi128EEEEEENS_6half_tENS5_IJlSC_lEEESK_SL_NS4_8TiledMMAINS4_8MMA_AtomIJNS4_4SM904GMMA26MMA_64x256x16_F32F16F16_SSILNSP_5MajorE0ELSR_0ELNSP_7ScaleInE1ELSS_1EEEEEENS4_6LayoutINS5_IJSC_SC_SC_EEENS5_IJNSA_ILi0EEESX_SX_EEEEENS5_IJNS4_10UnderscoreES10_S10_EEEEENS4_13SM90_TMA_LOADENS4_14ComposedLayoutINS4_7SwizzleILi3ELi4ELi3EEENS4_18smem_ptr_flag_bitsILi16EEENSV_INS5_IJNSA_ILi8EEESG_EEENS5_IJSG_SC_EEEEEEEvNS4_8identityENS4_23SM90_TMA_LOAD_MULTICASTES1D_vS1E_EENS_8epilogue10collective6detail29Sm90TmaWarpSpecializedAdapterINS1I_15DefaultEpilogueISK_SL_SL_NS1H_6thread17LinearCombinationISK_Li1EffLNS1M_9ScaleType4KindE0ELNS_15FloatRoundStyleE2ESK_EENS1_15EpilogueDefaultEEEEEvvEEEEvNT_6ParamsE)
	.align		4
        /*000c*/ 	.word	index@(__assertfail)
	.align		4
        /*0010*/ 	.word	0x00000000
	.align		4
        /*0014*/ 	.word	0xfffffffe
	.align		4
        /*0018*/ 	.word	0x00000000
	.align		4
        /*001c*/ 	.word	0xfffffffd
	.align		4
        /*0020*/ 	.word	0x00000000
	.align		4
        /*0024*/ 	.word	0xfffffffc


//--------------------- .nv.constant4             --------------------------
	.section	.nv.constant4,"a",@progbits
	.align	8
	.align		8
.nv.constant4:
        /*0000*/ 	.dword	__assertfail
	.align		8
        /*0008*/ 	.dword	__unnamed_1
	.align		8
        /*0010*/ 	.dword	_ZN40_INTERNAL_bfda08f1_4_k_cu_06c324d2_241764cuda3std3__45__cpo5beginE
	.align		8
        /*0018*/ 	.dword	_ZN40_INTERNAL_bfda08f1_4_k_cu_06c324d2_241764cuda3std3__45__cpo3endE
	.align		8
        /*0020*/ 	.dword	_ZN40_INTERNAL_bfda08f1_4_k_cu_06c324d2_241764cuda3std3__45__cpo6cbeginE
	.align		8
        /*0028*/ 	.dword	_ZN40_INTERNAL_bfda08f1_4_k_cu_06c324d2_241764cuda3std3__45__cpo4cendE
	.align		8
        /*0030*/ 	.dword	_ZN40_INTERNAL_bfda08f1_4_k_cu_06c324d2_241764cuda3std3__442_GLOBAL__N__bfda08f1_4_k_cu_06c324d2_241766ignoreE
	.align		8
        /*0038*/ 	.dword	_ZN40_INTERNAL_bfda08f1_4_k_cu_06c324d2_241764cuda3std3__419piecewise_constructE
	.align		8
        /*0040*/ 	.dword	_ZN40_INTERNAL_bfda08f1_4_k_cu_06c324d2_241764cuda3std3__48in_placeE
	.align		8
        /*0048*/ 	.dword	_ZN40_INTERNAL_bfda08f1_4_k_cu_06c324d2_241764cuda3std6ranges3__45__cpo4swapE
	.align		8
        /*0050*/ 	.dword	_ZN40_INTERNAL_bfda08f1_4_k_cu_06c324d2_241764cuda3std6ranges3__45__cpo9iter_moveE
	.align		8
        /*0058*/ 	.dword	_ZN40_INTERNAL_bfda08f1_4_k_cu_06c324d2_241764cute7productE
	.align		8
        /*0060*/ 	.dword	_ZN40_INTERNAL_bfda08f1_4_k_cu_06c324d2_241764cute1_E
	.align		8
        /*0068*/ 	.dword	$str$22
	.align		8
        /*0070*/ 	.dword	$str$23


//--------------------- .text._ZN7cutlass13device_kernelINS_4gemm6kernel13GemmUniversalIN4cute5tupleIJiiiiEEENS1_10collective13CollectiveMmaINS1_34MainloopSm90TmaGmmaWarpSpecializedILi2ENS5_IJNS4_1CILi2EEENSA_ILi1EEESC_EEENS1_32KernelTmaWarpSpecializedPingpongEEENS5_IJNSA_ILi64EEENSA_ILi256EEENSA_ILi128EEEEEENS_6half_tENS5_IJlSC_lEEESK_SL_NS4_8TiledMMAINS4_8MMA_AtomIJNS4_4SM904GMMA26MMA_64x256x16_F32F16F16_SSILNSP_5MajorE0ELSR_0ELNSP_7ScaleInE1ELSS_1EEEEEENS4_6LayoutINS5_IJSC_SC_SC_EEENS5_IJNSA_ILi0EEESX_SX_EEEEENS5_IJNS4_10UnderscoreES10_S10_EEEEENS4_13SM90_TMA_LOADENS4_14ComposedLayoutINS4_7SwizzleILi3ELi4ELi3EEENS4_18smem_ptr_flag_bitsILi16EEENSV_INS5_IJNSA_ILi8EEESG_EEENS5_IJSG_SC_EEEEEEEvNS4_8identityENS4_23SM90_TMA_LOAD_MULTICASTES1D_vS1E_EENS_8epilogue10collective6detail29Sm90TmaWarpSpecializedAdapterINS1I_15DefaultEpilogueISK_SL_SL_NS1H_6thread17LinearCombinationISK_Li1EffLNS1M_9ScaleType4KindE0ELNS_15FloatRoundStyleE2ESK_EENS1_15EpilogueDefaultEEEEEvvEEEEvNT_6ParamsE --------------------------
	.section	.text._ZN7cutlass13device_kernelINS_4gemm6kernel13GemmUniversalIN4cute5tupleIJiiiiEEENS1_10collective13CollectiveMmaINS1_34MainloopSm90TmaGmmaWarpSpecializedILi2ENS5_IJNS4_1CILi2EEENSA_ILi1EEESC_EEENS1_32KernelTmaWarpSpecializedPingpongEEENS5_IJNSA_ILi64EEENSA_ILi256EEENSA_ILi128EEEEEENS_6half_tENS5_IJlSC_lEEESK_SL_NS4_8TiledMMAINS4_8MMA_AtomIJNS4_4SM904GMMA26MMA_64x256x16_F32F16F16_SSILNSP_5MajorE0ELSR_0ELNSP_7ScaleInE1ELSS_1EEEEEENS4_6LayoutINS5_IJSC_SC_SC_EEENS5_IJNSA_ILi0EEESX_SX_EEEEENS5_IJNS4_10UnderscoreES10_S10_EEEEENS4_13SM90_TMA_LOADENS4_14ComposedLayoutINS4_7SwizzleILi3ELi4ELi3EEENS4_18smem_ptr_flag_bitsILi16EEENSV_INS5_IJNSA_ILi8EEESG_EEENS5_IJSG_SC_EEEEEEEvNS4_8identityENS4_23SM90_TMA_LOAD_MULTICASTES1D_vS1E_EENS_8epilogue10collective6detail29Sm90TmaWarpSpecializedAdapterINS1I_15DefaultEpilogueISK_SL_SL_NS1H_6thread17LinearCombinationISK_Li1EffLNS1M_9ScaleType4KindE0ELNS_15FloatRoundStyleE2ESK_EENS1_15EpilogueDefaultEEEEEvvEEEEvNT_6ParamsE,"ax",@progbits
	.align	128
.text._ZN7cutlass13device_kernelINS_4gemm6kernel13GemmUniversalIN4cute5tupleIJiiiiEEENS1_10collective13CollectiveMmaINS1_34MainloopSm90TmaGmmaWarpSpecializedILi2ENS5_IJNS4_1CILi2EEENSA_ILi1EEESC_EEENS1_32KernelTmaWarpSpecializedPingpongEEENS5_IJNSA_ILi64EEENSA_ILi256EEENSA_ILi128EEEEEENS_6half_tENS5_IJlSC_lEEESK_SL_NS4_8TiledMMAINS4_8MMA_AtomIJNS4_4SM904GMMA26MMA_64x256x16_F32F16F16_SSILNSP_5MajorE0ELSR_0ELNSP_7ScaleInE1ELSS_1EEEEEENS4_6LayoutINS5_IJSC_SC_SC_EEENS5_IJNSA_ILi0EEESX_SX_EEEEENS5_IJNS4_10UnderscoreES10_S10_EEEEENS4_13SM90_TMA_LOADENS4_14ComposedLayoutINS4_7SwizzleILi3ELi4ELi3EEENS4_18smem_ptr_flag_bitsILi16EEENSV_INS5_IJNSA_ILi8EEESG_EEENS5_IJSG_SC_EEEEEEEvNS4_8identityENS4_23SM90_TMA_LOAD_MULTICASTES1D_vS1E_EENS_8epilogue10collective6detail29Sm90TmaWarpSpecializedAdapterINS1I_15DefaultEpilogueISK_SL_SL_NS1H_6thread17LinearCombinationISK_Li1EffLNS1M_9ScaleType4KindE0ELNS_15FloatRoundStyleE2ESK_EENS1_15EpilogueDefaultEEEEEvvEEEEvNT_6ParamsE:
        .type           _ZN7cutlass13device_kernelINS_4gemm6kernel13GemmUniversalIN4cute5tupleIJiiiiEEENS1_10collective13CollectiveMmaINS1_34MainloopSm90TmaGmmaWarpSpecializedILi2ENS5_IJNS4_1CILi2EEENSA_ILi1EEESC_EEENS1_32KernelTmaWarpSpecializedPingpongEEENS5_IJNSA_ILi64EEENSA_ILi256EEENSA_ILi128EEEEEENS_6half_tENS5_IJlSC_lEEESK_SL_NS4_8TiledMMAINS4_8MMA_AtomIJNS4_4SM904GMMA26MMA_64x256x16_F32F16F16_SSILNSP_5MajorE0ELSR_0ELNSP_7ScaleInE1ELSS_1EEEEEENS4_6LayoutINS5_IJSC_SC_SC_EEENS5_IJNSA_ILi0EEESX_SX_EEEEENS5_IJNS4_10UnderscoreES10_S10_EEEEENS4_13SM90_TMA_LOADENS4_14ComposedLayoutINS4_7SwizzleILi3ELi4ELi3EEENS4_18smem_ptr_flag_bitsILi16EEENSV_INS5_IJNSA_ILi8EEESG_EEENS5_IJSG_SC_EEEEEEEvNS4_8identityENS4_23SM90_TMA_LOAD_MULTICASTES1D_vS1E_EENS_8epilogue10collective6detail29Sm90TmaWarpSpecializedAdapterINS1I_15DefaultEpilogueISK_SL_SL_NS1H_6thread17LinearCombinationISK_Li1EffLNS1M_9ScaleType4KindE0ELNS_15FloatRoundStyleE2ESK_EENS1_15EpilogueDefaultEEEEEvvEEEEvNT_6ParamsE,@function
        .size           _ZN7cutlass13device_kernelINS_4gemm6kernel13GemmUniversalIN4cute5tupleIJiiiiEEENS1_10collective13CollectiveMmaINS1_34MainloopSm90TmaGmmaWarpSpecializedILi2ENS5_IJNS4_1CILi2EEENSA_ILi1EEESC_EEENS1_32KernelTmaWarpSpecializedPingpongEEENS5_IJNSA_ILi64EEENSA_ILi256EEENSA_ILi128EEEEEENS_6half_tENS5_IJlSC_lEEESK_SL_NS4_8TiledMMAINS4_8MMA_AtomIJNS4_4SM904GMMA26MMA_64x256x16_F32F16F16_SSILNSP_5MajorE0ELSR_0ELNSP_7ScaleInE1ELSS_1EEEEEENS4_6LayoutINS5_IJSC_SC_SC_EEENS5_IJNSA_ILi0EEESX_SX_EEEEENS5_IJNS4_10UnderscoreES10_S10_EEEEENS4_13SM90_TMA_LOADENS4_14ComposedLayoutINS4_7SwizzleILi3ELi4ELi3EEENS4_18smem_ptr_flag_bitsILi16EEENSV_INS5_IJNSA_ILi8EEESG_EEENS5_IJSG_SC_EEEEEEEvNS4_8identityENS4_23SM90_TMA_LOAD_MULTICASTES1D_vS1E_EENS_8epilogue10collective6detail29Sm90TmaWarpSpecializedAdapterINS1I_15DefaultEpilogueISK_SL_SL_NS1H_6thread17LinearCombinationISK_Li1EffLNS1M_9ScaleType4KindE0ELNS_15FloatRoundStyleE2ESK_EENS1_15EpilogueDefaultEEEEEvvEEEEvNT_6ParamsE,(.L_x_324 - _ZN7cutlass13device_kernelINS_4gemm6kernel13GemmUniversalIN4cute5tupleIJiiiiEEENS1_10collective13CollectiveMmaINS1_34MainloopSm90TmaGmmaWarpSpecializedILi2ENS5_IJNS4_1CILi2EEENSA_ILi1EEESC_EEENS1_32KernelTmaWarpSpecializedPingpongEEENS5_IJNSA_ILi64EEENSA_ILi256EEENSA_ILi128EEEEEENS_6half_tENS5_IJlSC_lEEESK_SL_NS4_8TiledMMAINS4_8MMA_AtomIJNS4_4SM904GMMA26MMA_64x256x16_F32F16F16_SSILNSP_5MajorE0ELSR_0ELNSP_7ScaleInE1ELSS_1EEEEEENS4_6LayoutINS5_IJSC_SC_SC_EEENS5_IJNSA_ILi0EEESX_SX_EEEEENS5_IJNS4_10UnderscoreES10_S10_EEEEENS4_13SM90_TMA_LOADENS4_14ComposedLayoutINS4_7SwizzleILi3ELi4ELi3EEENS4_18smem_ptr_flag_bitsILi16EEENSV_INS5_IJNSA_ILi8EEESG_EEENS5_IJSG_SC_EEEEEEEvNS4_8identityENS4_23SM90_TMA_LOAD_MULTICASTES1D_vS1E_EENS_8epilogue10collective6detail29Sm90TmaWarpSpecializedAdapterINS1I_15DefaultEpilogueISK_SL_SL_NS1H_6thread17LinearCombinationISK_Li1EffLNS1M_9ScaleType4KindE0ELNS_15FloatRoundStyleE2ESK_EENS1_15EpilogueDefaultEEEEEvvEEEEvNT_6ParamsE)
        .other          _ZN7cutlass13device_kernelINS_4gemm6kernel13GemmUniversalIN4cute5tupleIJiiiiEEENS1_10collective13CollectiveMmaINS1_34MainloopSm90TmaGmmaWarpSpecializedILi2ENS5_IJNS4_1CILi2EEENSA_ILi1EEESC_EEENS1_32KernelTmaWarpSpecializedPingpongEEENS5_IJNSA_ILi64EEENSA_ILi256EEENSA_ILi128EEEEEENS_6half_tENS5_IJlSC_lEEESK_SL_NS4_8TiledMMAINS4_8MMA_AtomIJNS4_4SM904GMMA26MMA_64x256x16_F32F16F16_SSILNSP_5MajorE0ELSR_0ELNSP_7ScaleInE1ELSS_1EEEEEENS4_6LayoutINS5_IJSC_SC_SC_EEENS5_IJNSA_ILi0EEESX_SX_EEEEENS5_IJNS4_10UnderscoreES10_S10_EEEEENS4_13SM90_TMA_LOADENS4_14ComposedLayoutINS4_7SwizzleILi3ELi4ELi3EEENS4_18smem_ptr_flag_bitsILi16EEENSV_INS5_IJNSA_ILi8EEESG_EEENS5_IJSG_SC_EEEEEEEvNS4_8identityENS4_23SM90_TMA_LOAD_MULTICASTES1D_vS1E_EENS_8epilogue10collective6detail29Sm90TmaWarpSpecializedAdapterINS1I_15DefaultEpilogueISK_SL_SL_NS1H_6thread17LinearCombinationISK_Li1EffLNS1M_9ScaleType4KindE0ELNS_15FloatRoundStyleE2ESK_EENS1_15EpilogueDefaultEEEEEvvEEEEvNT_6ParamsE,@"STO_CUDA_ENTRY STV_DEFAULT"
_ZN7cutlass13device_kernelINS_4gemm6kernel13GemmUniversalIN4cute5tupleIJiiiiEEENS1_10collective13CollectiveMmaINS1_34MainloopSm90TmaGmmaWarpSpecializedILi2ENS5_IJNS4_1CILi2EEENSA_ILi1EEESC_EEENS1_32KernelTmaWarpSpecializedPingpongEEENS5_IJNSA_ILi64EEENSA_ILi256EEENSA_ILi128EEEEEENS_6half_tENS5_IJlSC_lEEESK_SL_NS4_8TiledMMAINS4_8MMA_AtomIJNS4_4SM904GMMA26MMA_64x256x16_F32F16F16_SSILNSP_5MajorE0ELSR_0ELNSP_7ScaleInE1ELSS_1EEEEEENS4_6LayoutINS5_IJSC_SC_SC_EEENS5_IJNSA_ILi0EEESX_SX_EEEEENS5_IJNS4_10UnderscoreES10_S10_EEEEENS4_13SM90_TMA_LOADENS4_14ComposedLayoutINS4_7SwizzleILi3ELi4ELi3EEENS4_18smem_ptr_flag_bitsILi16EEENSV_INS5_IJNSA_ILi8EEESG_EEENS5_IJSG_SC_EEEEEEEvNS4_8identityENS4_23SM90_TMA_LOAD_MULTICASTES1D_vS1E_EENS_8epilogue10collective6detail29Sm90TmaWarpSpecializedAdapterINS1I_15DefaultEpilogueISK_SL_SL_NS1H_6thread17LinearCombinationISK_Li1EffLNS1M_9ScaleType4KindE0ELNS_15FloatRoundStyleE2ESK_EENS1_15EpilogueDefaultEEEEEvvEEEEvNT_6ParamsE:
[----:B------:R-:W0:Y:S01]  /*0000*/  LDC R1, c[0x0][0x28] ;  /* 0x00000a00ff017b82 */ /* 0x000e220000000800 */
[----:B------:R-:W1:Y:S01]  /*0010*/  S2R R3, SR_TID.X ;  /* 0x0000000000037919 */ /* 0x000e620000002100 */
[----:B------:R-:W-:Y:S01]  /*0020*/  ELECT P0, URZ, PT ;  /* 0x00000000003f782f */ /* 0x000fe20003800000 */
[----:B------:R-:W-:Y:S01]  /*0030*/  BSSY B0, `(.L_x_0) ;  /* 0x0000014000007945 */ /* 0x000fe20003800000 */
[--C-:B-1----:R-:W-:Y:S02]  /*0040*/  SHF.R.U32.HI R0, RZ, 0x5, R3.reuse ;  /* 0x00000005ff007819 */ /* 0x102fe40000011603 */
[----:B------:R-:W-:-:S03]  /*0050*/  SHF.R.U32.HI R5, RZ, 0x7, R3 ;  /* 0x00000007ff057819 */ /* 0x000fc60000011603 */
[----:B------:R-:W1:Y:S02]  /*0060*/  SHFL.IDX PT, R2, R0, RZ, 0x1f ;  /* 0x00001fff00027589 */ /* 0x000e6400000e0000 */
[----:B-1----:R-:W-:Y:S02]  /*0070*/  R2UR UR6, R2 ;  /* 0x00000000020672ca */ /* 0x002fe400000e0000 */
[----:B------:R1:W2:Y:S11]  /*0080*/  SHFL.IDX PT, R2, R5, RZ, 0x1f ;  /* 0x00001fff05027589 */ /* 0x0002b600000e0000 */
[----:B------:R-:W-:-:S02]  /*0090*/  USHF.R.S32.HI UR4, URZ, 0x1f, UR6 ;  /* 0x0000001f3f047899 */ /* 0x000fc40008011406 */
[----:B------:R-:W-:Y:S02]  /*00a0*/  ISETP.NE.OR P0, PT, RZ, UR6, !P0 ;  /* 0x00000006ff007c0c */ /* 0x000fe4000c705670 */
[----:B------:R-:W-:-:S04]  /*00b0*/  ULEA.HI UR4, UR4, UR6, URZ, 0x2 ;  /* 0x0000000604047291 */ /* 0x000fc8000f8f103f */
[----:B------:R-:W-:-:S04]  /*00c0*/  ULOP3.LUT UR4, UR4, 0xfffffffc, URZ, 0xc0, !UPT ;  /* 0xfffffffc04047892 */ /* 0x000fc8000f8ec03f */
[----:B------:R-:W-:-:S03]  /*00d0*/  UIADD3 UR6, UR6, -UR4, URZ ;  /* 0x8000000406067290 */ /* 0x000fc6000fffe03f */
[----:B012---:R-:W-:Y:S09]  /*00e0*/  @P0 BRA `(.L_x_1) ;  /* 0x0000000000200947 */ /* 0x007ff20003800000 */
[----:B------:R-:W-:Y:S02]  /*00f0*/  ULDC.64 UR4, c[0x0][0x198] ;  /* 0x0000660000047ab9 */ /* 0x000fe40000000a00 */
[----:B------:R-:W-:Y:S02]  /*0100*/  UIADD3 UR8, UP0, UR4, 0xf0, URZ ;  /* 0x000000f004087890 */ /* 0x000fe4000ff1e03f */
[----:B------:R-:W-:Y:S02]  /*0110*/  UIADD3 UR4, UP1, UR4, 0x1f0, URZ ;  /* 0x000001f004047890 */ /* 0x000fe4000ff3e03f */
[----:B------:R-:W-:Y:S02]  /*0120*/  UIADD3.X UR9, URZ, UR5, URZ, UP0, !UPT ;  /* 0x000000053f097290 */ /* 0x000fe400087fe43f */
[----:B------:R-:W-:-:S07]  /*0130*/  UIADD3.X UR5, URZ, UR5, URZ, UP1, !UPT ;  /* 0x000000053f057290 */ /* 0x000fce0008ffe43f */
[----:B------:R0:W-:Y:S02]  /*0140*/  UTMACCTL.PF [UR8] ;  /* 0x00000000080079b9 */ /* 0x0001e40008040000 */
[----:B------:R0:W-:Y:S02]  /*0150*/  UTMACCTL.PF [UR4] ;  /* 0x00000000040079b9 */ /* 0x0001e40008040000 */
[----:B0-----:R-:W-:Y:S01]  /*0160*/  NOP ;  /* 0x0000000000007918 */ /* 0x001fe20000000000 */
.L_x_1:
[----:B------:R-:W-:Y:S05]  /*0170*/  BSYNC B0 ;  /* 0x0000000000007941 */ /* 0x000fea0003800000 */
.L_x_0:
[----:B------:R-:W0:Y:S01]  /*0180*/  SHFL.IDX PT, R6, R0, RZ, 0x1f ;  /* 0x00001fff00067589 */ /* 0x000e2200000e0000 */
[----:B------:R-:W-:Y:S01]  /*0190*/  R2UR UR19, R2 ;  /* 0x00000000021372ca */ /* 0x000fe200000e0000 */
[----:B------:R-:W-:-:S04]  /*01a0*/  UISETP.NE.AND UP0, UPT, UR6, 0x3, UPT ;  /* 0x000000030600788c */ /* 0x000fc8000bf05270 */
[----:B------:R-:W-:-:S08]  /*01b0*/  UISETP.EQ.OR UP0, UPT, UR6, URZ, !UP0 ;  /* 0x0000003f0600728c */ /* 0x000fd0000c702670 */
[----:B------:R-:W-:Y:S02]  /*01c0*/  UIADD3 UR14, UR19, -0x1, URZ ;  /* 0xffffffff130e7890 */ /* 0x000fe4000fffe03f */
[----:B------:R-:W-:Y:S02]  /*01d0*/  UISETP.EQ.AND UP0, UPT, UR19, URZ, UP0 ;  /* 0x0000003f1300728c */ /* 0x000fe40008702270 */
[----:B------:R-:W-:Y:S02]  /*01e0*/  UISETP.GE.U32.AND UP1, UPT, UR14, 0x2, UPT ;  /* 0x000000020e00788c */ /* 0x000fe4000bf26070 */
[----:B------:R-:W-:Y:S01]  /*01f0*/  USEL UR42, URZ, 0x1, !UP0 ;  /* 0x000000013f2a7887 */ /* 0x000fe2000c000000 */
[----:B0-----:R-:W-:-:S03]  /*0200*/  ISETP.NE.AND P0, PT, R6, RZ, PT ;  /* 0x000000ff0600720c */ /* 0x001fc60003f05270 */
[----:B------:R-:W-:-:S10]  /*0210*/  USEL UR42, UR42, 0x2, UP1 ;  /* 0x000000022a2a7887 */ /* 0x000fd40008800000 */
[----:B------:R-:W-:Y:S05]  /*0220*/  @P0 BRA `(.L_x_2) ;  /* 0x0000000000480947 */ /* 0x000fea0003800000 */
[----:B------:R-:W0:Y:S01]  /*0230*/  S2UR UR7, SR_CgaCtaId ;  /* 0x00000000000779c3 */ /* 0x000e220000008800 */
[----:B------:R-:W-:Y:S01]  /*0240*/  UMOV UR4, 0x400 ;  /* 0x0000040000047882 */ /* 0x000fe20000000000 */
[----:B------:R-:W-:Y:S01]  /*0250*/  UMOV UR5, 0x1 ;  /* 0x0000000100057882 */ /* 0x000fe20000000000 */
[----:B------:R-:W-:Y:S01]  /*0260*/  UMOV UR8, 0x2 ;  /* 0x0000000200087882 */ /* 0x000fe20000000000 */
[----:B------:R-:W-:Y:S01]  /*0270*/  ELECT P0, URZ, PT ;  /* 0x00000000003f782f */ /* 0x000fe20003800000 */
[----:B------:R-:W-:-:S04]  /*0280*/  UIADD3 UR8, -UR8, 0x100000, URZ ;  /* 0x0010000008087890 */ /* 0x000fc8000fffe13f */
[----:B------:R-:W-:Y:S02]  /*0290*/  USHF.L.U32 UR9, UR8, 0xb, URZ ;  /* 0x0000000b08097899 */ /* 0x000fe4000800063f */
[----:B------:R-:W-:Y:S02]  /*02a0*/  USHF.L.U32 UR8, UR8, 0x1, URZ ;  /* 0x0000000108087899 */ /* 0x000fe4000800063f */
[----:B0-----:R-:W-:Y:S02]  /*02b0*/  ULEA UR7, UR7, UR4, 0x18 ;  /* 0x0000000407077291 */ /* 0x001fe4000f8ec03f */
[----:B------:R-:W-:-:S04]  /*02c0*/  UIADD3 UR4, -UR5, 0x100000, URZ ;  /* 0x0010000005047890 */ /* 0x000fc8000fffe13f */
[----:B------:R-:W-:Y:S02]  /*02d0*/  USHF.L.U32 UR5, UR4, 0xb, URZ ;  /* 0x0000000b04057899 */ /* 0x000fe4000800063f */
[----:B------:R-:W-:Y:S01]  /*02e0*/  USHF.L.U32 UR4, UR4, 0x1, URZ ;  /* 0x0000000104047899 */ /* 0x000fe2000800063f */
[----:B------:R-:W0:Y:S11]  /*02f0*/  FENCE.VIEW.ASYNC.S ;  /* 0x00000000000073c6 */ /* 0x000e360000000000 */
[----:B0-----:R0:W1:Y:S01]  /*0300*/  SYNCS.EXCH.64 URZ, [UR7], UR4 ;  /* 0x00000004073f75b2 */ /* 0x0010620008000100 */
[----:B------:R0:W2:Y:S01]  /*0310*/  SYNCS.EXCH.64 URZ, [UR7+0x10], UR8 ;  /* 0x00001008073f75b2 */ /* 0x0000a20008000100 */
[----:B------:R0:W3:Y:S01]  /*0320*/  SYNCS.EXCH.64 URZ, [UR7+0x8], UR4 ;  /* 0x00000804073f75b2 */ /* 0x0000e20008000100 */
[----:B------:R0:W4:Y:S01]  /*0330*/  SYNCS.EXCH.64 URZ, [UR7+0x18], UR8 ;  /* 0x00001808073f75b2 */ /* 0x0001220008000100 */
[----:B------:R-:W-:Y:S01]  /*0340*/  NOP ;  /* 0x0000000000007918 */ /* 0x000fe20000000000 */
.L_x_2:
[----:B------:R-:W5:Y:S01]  /*0350*/  S2UR UR15, SR_CTAID.X ;  /* 0x00000000000f79c3 */ /* 0x000f620000002500 */
[----:B------:R-:W-:Y:S01]  /*0360*/  SHF.R.S32.HI R2, RZ, 0x1f, R3 ;  /* 0x0000001fff027819 */ /* 0x000fe20000011403 */
[----:B------:R-:W1:Y:S01]  /*0370*/  SHFL.IDX PT, R7, R0, RZ, 0x1f ;  /* 0x00001fff00077589 */ /* 0x000e6200000e0000 */
[----:B------:R-:W-:Y:S02]  /*0380*/  ELECT P0, URZ, PT ;  /* 0x00000000003f782f */ /* 0x000fe40003800000 */
[----:B------:R-:W-:Y:S01]  /*0390*/  SHF.R.S32.HI R11, RZ, 0x1f, R6 ;  /* 0x0000001fff0b7819 */ /* 0x000fe20000011406 */
[----:B0-----:R-:W-:Y:S01]  /*03a0*/  ULDC UR4, c[0x0][0x150] ;  /* 0x0000540000047ab9 */ /* 0x001fe20000000800 */
[----:B------:R-:W-:Y:S01]  /*03b0*/  LEA.HI R2, R2, R3, RZ, 0x7 ;  /* 0x0000000302027211 */ /* 0x000fe200078f38ff */
[----:B------:R-:W0:Y:S01]  /*03c0*/  SHFL.IDX PT, R8, R0, RZ, 0x1f ;  /* 0x00001fff00087589 */ /* 0x000e2200000e0000 */
[----:B------:R-:W2:Y:S01]  /*03d0*/  S2UR UR8, SR_CTAID.Y ;  /* 0x00000000000879c3 */ /* 0x000ea20000002600 */
[----:B------:R-:W-:-:S02]  /*03e0*/  ELECT P1, URZ, PT ;  /* 0x00000000003f782f */ /* 0x000fc40003820000 */
[----:B------:R-:W-:Y:S01]  /*03f0*/  LOP3.LUT R2, R2, 0xffffff80, RZ, 0xc0, !PT ;  /* 0xffffff8002027812 */ /* 0x000fe200078ec0ff */
[----:B------:R-:W-:Y:S01]  /*0400*/  ULDC UR7, c[0x0][0x144] ;  /* 0x0000510000077ab9 */ /* 0x000fe20000000800 */
[----:B------:R-:W-:Y:S01]  /*0410*/  LEA.HI R11, R11, R6, RZ, 0x2 ;  /* 0x000000060b0b7211 */ /* 0x000fe200078f10ff */
[----:B------:R-:W-:Y:S01]  /*0420*/  UMOV UR18, 0x80 ;  /* 0x0000008000127882 */ /* 0x000fe20000000000 */
[----:B------:R-:W-:Y:S01]  /*0430*/  NOP ;  /* 0x0000000000007918 */ /* 0x000fe20000000000 */
[----:B------:R-:W-:Y:S01]  /*0440*/  IMAD.IADD R4, R3, 0x1, -R2 ;  /* 0x0000000103047824 */ /* 0x000fe200078e0a02 */
[----:B------:R-:W-:Y:S01]  /*0450*/  LOP3.LUT R11, R11, 0x3ffffffc, RZ, 0xc0, !PT ;  /* 0x3ffffffc0b0b7812 */ /* 0x000fe200078ec0ff */
[----:B------:R-:W-:Y:S01]  /*0460*/  NOP ;  /* 0x0000000000007918 */ /* 0x000fe20000000000 */
[----:B------:R-:W-:Y:S01]  /*0470*/  ULDC UR17, c[0x0][0x148] ;  /* 0x0000520000117ab9 */ /* 0x000fe20000000800 */
[----:B------:R-:W-:Y:S01]  /*0480*/  IMAD.MOV.U32 R152, RZ, RZ, 0x1 ;  /* 0x00000001ff987424 */ /* 0x000fe200078e00ff */
[----:B------:R-:W-:Y:S01]  /*0490*/  SHF.R.S32.HI R9, RZ, 0x1f, R4 ;  /* 0x0000001fff097819 */ /* 0x000fe20000011404 */
[----:B------:R-:W-:Y:S01]  /*04a0*/  IMAD.IADD R11, R6, 0x1, -R11 ;  /* 0x00000001060b7824 */ /* 0x000fe200078e0a0b */
[----:B------:R-:W-:-:S02]  /*04b0*/  ISETP.NE.AND P2, PT, RZ, UR19, PT ;  /* 0x00000013ff007c0c */ /* 0x000fc4000bf45270 */
[----:B-----5:R-:W-:Y:S02]  /*04c0*/  I2FP.F32.U32 R10, UR15 ;  /* 0x0000000f000a7c45 */ /* 0x020fe40008201000 */
[----:B------:R-:W-:Y:S02]  /*04d0*/  LEA.HI R2, R9, R4, RZ, 0x3 ;  /* 0x0000000409027211 */ /* 0x000fe400078f18ff */
[----:B-1----:R-:W-:Y:S01]  /*04e0*/  ISETP.NE.OR P0, PT, R7, RZ, !P0 ;  /* 0x000000ff0700720c */ /* 0x002fe20004705670 */
[----:B------:R-:W-:Y:S01]  /*04f0*/  FMUL R10, R10, UR4 ;  /* 0x000000040a0a7c20 */ /* 0x000fe20008400000 */
[--C-:B------:R-:W-:Y:S01]  /*0500*/  SHF.R.S32.HI R7, RZ, 0x3, R2.reuse ;  /* 0x00000003ff077819 */ /* 0x100fe20000011402 */
[----:B------:R-:W-:Y:S01]  /*0510*/  ULDC UR4, c[0x0][0x154] ;  /* 0x0000550000047ab9 */ /* 0x000fe20000000800 */
[----:B------:R-:W-:Y:S02]  /*0520*/  SHF.R.S32.HI R2, RZ, 0x1f, R2 ;  /* 0x0000001fff027819 */ /* 0x000fe40000011402 */
[----:B0-----:R-:W-:Y:S01]  /*0530*/  ISETP.NE.OR P1, PT, R8, RZ, !P1 ;  /* 0x000000ff0800720c */ /* 0x001fe20004f25670 */
[----:B------:R-:W0:Y:S01]  /*0540*/  F2I.U32.TRUNC.NTZ R10, R10 ;  /* 0x0000000a000a7305 */ /* 0x000e22000020f000 */
[----:B------:R-:W-:Y:S01]  /*0550*/  LEA.HI R2, R2, R7, RZ, 0x2 ;  /* 0x0000000702027211 */ /* 0x000fe200078f10ff */
[----:B------:R1:W1:Y:S01]  /*0560*/  SHFL.IDX PT, R8, R5, RZ, 0x1f ;  /* 0x00001fff05087589 */ /* 0x00026200000e0000 */
[----:B--2---:R-:W-:-:S02]  /*0570*/  I2FP.F32.U32 R0, UR8 ;  /* 0x0000000800007c45 */ /* 0x004fc40008201000 */
[----:B------:R-:W-:Y:S01]  /*0580*/  LOP3.LUT R2, R2, 0xfffffffc, RZ, 0xc0, !PT ;  /* 0xfffffffc02027812 */ /* 0x000fe200078ec0ff */
[----:B------:R-:W-:Y:S02]  /*0590*/  VOTEU.ALL UP0, P0 ;  /* 0x00000000003f7886 */ /* 0x000fe40000000000 */
[----:B------:R-:W-:Y:S02]  /*05a0*/  FMUL R6, R0, UR4 ;  /* 0x0000000400067c20 */ /* 0x000fe40008400000 */
[----:B------:R-:W-:Y:S01]  /*05b0*/  IMAD.IADD R2, R7, 0x1, -R2 ;  /* 0x0000000107027824 */ /* 0x000fe200078e0a02 */
[----:B------:R-:W2:Y:S01]  /*05c0*/  @!UP0 S2UR UR11, SR_CgaCtaId ;  /* 0x00000000000b89c3 */ /* 0x000ea20000008800 */
[----:B------:R-:W-:Y:S01]  /*05d0*/  VOTEU.ALL UP1, P1 ;  /* 0x00000000003f7886 */ /* 0x000fe20000820000 */
[----:B------:R-:W-:Y:S01]  /*05e0*/  @!UP0 UMOV UR10, 0x400 ;  /* 0x00000400000a8882 */ /* 0x000fe20000000000 */
[----:B------:R-:W-:Y:S01]  /*05f0*/  IMAD R2, R11, 0x4, R2 ;  /* 0x000000040b027824 */ /* 0x000fe200078e0202 */
[----:B0-----:R-:W-:Y:S01]  /*0600*/  R2UR UR4, R10 ;  /* 0x000000000a0472ca */ /* 0x001fe200000e0000 */
[----:B------:R-:W0:Y:S01]  /*0610*/  F2I.U32.TRUNC.NTZ R6, R6 ;  /* 0x0000000600067305 */ /* 0x000e22000020f000 */
[----:B------:R-:W-:Y:S01]  /*0620*/  @!UP1 UMOV UR13, 0x400 ;  /* 0x00000400000d9882 */ /* 0x000fe20000000000 */
[C---:B------:R-:W-:Y:S01]  /*0630*/  IMAD.SHL.U32 R153, R2.reuse, 0x4, RZ ;  /* 0x0000000402997824 */ /* 0x040fe200078e00ff */
[----:B------:R-:W-:Y:S01]  /*0640*/  LEA.HI R0, R2, R2, RZ, 0x1 ;  /* 0x0000000202007211 */ /* 0x000fe200078f08ff */
[----:B------:R-:W5:Y:S01]  /*0650*/  @!UP1 S2UR UR16, SR_CgaCtaId ;  /* 0x00000000001099c3 */ /* 0x000f620000008800 */
[----:B------:R-:W-:Y:S01]  /*0660*/  VOTEU.ALL UP2, P1 ;  /* 0x00000000003f7886 */ /* 0x000fe20000840000 */
[----:B------:R-:W-:Y:S01]  /*0670*/  VOTEU.ALL UP3, P1 ;  /* 0x00000000003f7886 */ /* 0x000fe20000860000 */
[----:B------:R-:W-:Y:S01]  /*0680*/  LOP3.LUT R7, R0, 0xfffffffe, RZ, 0xc0, !PT ;  /* 0xfffffffe00077812 */ /* 0x000fe200078ec0ff */
[----:B------:R-:W-:Y:S01]  /*0690*/  VOTEU.ALL UP4, P1 ;  /* 0x00000000003f7886 */ /* 0x000fe20000880000 */
[----:B------:R-:W-:Y:S01]  /*06a0*/  LOP3.LUT R153, R2, 0xc, R153, 0x78, !PT ;  /* 0x0000000c02997812 */ /* 0x000fe200078e7899 */
[----:B------:R-:W-:-:S02]  /*06b0*/  VOTEU.ALL UP5, P1 ;  /* 0x00000000003f7886 */ /* 0x000fc400008a0000 */
[----:B------:R-:W-:Y:S01]  /*06c0*/  IMAD.IADD R7, R2, 0x1, -R7 ;  /* 0x0000000102077824 */ /* 0x000fe200078e0a07 */
[----:B------:R-:W-:Y:S01]  /*06d0*/  UIADD3 UR4, -UR4, URZ, URZ ;  /* 0x0000003f04047290 */ /* 0x000fe2000fffe13f */
[----:B------:R-:W3:Y:S01]  /*06e0*/  LDC R2, c[0x0][0x140] ;  /* 0x00005000ff027b82 */ /* 0x000ee20000000800 */
[----:B0-----:R-:W-:Y:S02]  /*06f0*/  R2UR UR9, R6 ;  /* 0x00000000060972ca */ /* 0x001fe400000e0000 */
[----:B------:R-:W-:Y:S02]  /*0700*/  UIMAD UR7, UR7, UR4, UR15 ;  /* 0x00000004070772a4 */ /* 0x000fe4000f8e020f */
[----:B--2---:R-:W-:Y:S01]  /*0710*/  @!UP0 ULEA UR12, UR11, UR10, 0x18 ;  /* 0x0000000a0b0c8291 */ /* 0x004fe2000f8ec03f */
[----:B------:R-:W-:Y:S01]  /*0720*/  UMOV UR4, 0x20 ;  /* 0x0000002000047882 */ /* 0x000fe20000000000 */
[----:B------:R-:W-:-:S04]  /*0730*/  @!UP1 UIADD3 UR10, -UR18, 0x100000, URZ ;  /* 0x00100000120a9890 */ /* 0x000fc8000fffe13f */
[----:B------:R-:W-:Y:S02]  /*0740*/  @!UP1 USHF.L.U32 UR11, UR10, 0xb, URZ ;  /* 0x0000000b0a0b9899 */ /* 0x000fe4000800063f */
[----:B------:R-:W-:Y:S01]  /*0750*/  @!UP1 USHF.L.U32 UR10, UR10, 0x1, URZ ;  /* 0x000000010a0a9899 */ /* 0x000fe2000800063f */
[----:B------:R-:W-:Y:S01]  /*0760*/  ISETP.NE.AND P3, PT, R7, UR7, PT ;  /* 0x0000000707007c0c */ /* 0x000fe2000bf65270 */
[----:B------:R-:W-:-:S04]  /*0770*/  @!UP0 UIADD3 UR4, -UR4, 0x100000, URZ ;  /* 0x0010000004048890 */ /* 0x000fc8000fffe13f */
[----:B------:R-:W-:Y:S02]  /*0780*/  @!UP0 USHF.L.U32 UR5, UR4, 0xb, URZ ;  /* 0x0000000b04058899 */ /* 0x000fe4000800063f */
[----:B------:R-:W-:Y:S01]  /*0790*/  @!UP0 USHF.L.U32 UR4, UR4, 0x1, URZ ;  /* 0x0000000104048899 */ /* 0x000fe2000800063f */
[----:B------:R-:W-:Y:S01]  /*07a0*/  VOTEU.ALL UP0, P0 ;  /* 0x00000000003f7886 */ /* 0x000fe20000000000 */
[----:B-----5:R-:W-:Y:S01]  /*07b0*/  @!UP1 ULEA UR13, UR16, UR13, 0x18 ;  /* 0x0000000d100d9291 */ /* 0x020fe2000f8ec03f */
[----:B------:R-:W-:Y:S01]  /*07c0*/  VOTEU.ALL UP1, P0 ;  /* 0x00000000003f7886 */ /* 0x000fe20000020000 */
[----:B------:R-:W-:Y:S01]  /*07d0*/  UIADD3 UR9, -UR9, URZ, URZ ;  /* 0x0000003f09097290 */ /* 0x000fe2000fffe13f */
[----:B------:R-:W-:Y:S01]  /*07e0*/  LOP3.LUT P0, RZ, R4, 0x7, RZ, 0xc0, !PT ;  /* 0x0000000704ff7812 */ /* 0x000fe2000780c0ff */
[----:B------:R-:W0:Y:S06]  /*07f0*/  FENCE.VIEW.ASYNC.S ;  /* 0x00000000000073c6 */ /* 0x000e2c0000000000 */
[----:B0-----:R-:W0:Y:S01]  /*0800*/  @!UP0 SYNCS.EXCH.64 URZ, [UR12+0x50], UR4 ;  /* 0x000050040c3f85b2 */ /* 0x001e220008000100 */
[----:B------:R-:W-:-:S02]  /*0810*/  @P3 LEA.HI R0, R153, R153, RZ, 0x1 ;  /* 0x0000009999003211 */ /* 0x000fc400078f08ff */
[----:B---3--:R-:W-:Y:S02]  /*0820*/  ISETP.EQ.U32.AND P1, PT, R2, 0x1, PT ;  /* 0x000000010200780c */ /* 0x008fe40003f22070 */
[----:B------:R-:W-:Y:S02]  /*0830*/  @P3 SHF.R.S32.HI R0, RZ, 0x1, R0 ;  /* 0x00000001ff003819 */ /* 0x000fe40000011400 */
[----:B------:R-:W-:-:S04]  /*0840*/  ISETP.LT.U32.AND P0, PT, R153, 0x2, !P0 ;  /* 0x000000029900780c */ /* 0x000fc80004701070 */
[----:B-1----:R-:W-:Y:S01]  /*0850*/  SEL R5, RZ, 0x1, !P0 ;  /* 0x00000001ff057807 */ /* 0x002fe20004000000 */
[----:B------:R1:W2:Y:S01]  /*0860*/  @!UP1 SYNCS.EXCH.64 URZ, [UR12+0x58], UR4 ;  /* 0x000058040c3f95b2 */ /* 0x0002a20008000100 */
[----:B------:R-:W-:Y:S01]  /*0870*/  NOP ;  /* 0x0000000000007918 */ /* 0x000fe20000000000 */
[----:B-1----:R-:W-:Y:S01]  /*0880*/  UIMAD UR4, UR17, UR9, UR8 ;  /* 0x00000009110472a4 */ /* 0x002fe2000f8e0208 */
[----:B------:R1:W3:Y:S05]  /*0890*/  @!UP2 SYNCS.EXCH.64 URZ, [UR13+0x30], UR10 ;  /* 0x0000300a0d3fa5b2 */ /* 0x0002ea0008000100 */
[----:B------:R-:W-:-:S04]  /*08a0*/  @P3 ISETP.NE.AND P4, PT, R0, UR4, PT ;  /* 0x0000000400003c0c */ /* 0x000fc8000bf85270 */
[----:B------:R-:W-:-:S04]  /*08b0*/  @P3 SEL R152, RZ, 0x1, P4 ;  /* 0x00000001ff983807 */ /* 0x000fc80002000000 */
[----:B------:R-:W-:Y:S01]  /*08c0*/  LOP3.LUT R152, R152, R5, RZ, 0xc0, !PT ;  /* 0x0000000598987212 */ /* 0x000fe200078ec0ff */
[----:B------:R1:W0:Y:S01]  /*08d0*/  @!UP3 SYNCS.EXCH.64 URZ, [UR13+0x38], UR10 ;  /* 0x0000380a0d3fb5b2 */ /* 0x0002220008000100 */
[----:B------:R1:W0:Y:S01]  /*08e0*/  @!UP4 SYNCS.EXCH.64 URZ, [UR13+0x40], UR10 ;  /* 0x0000400a0d3fc5b2 */ /* 0x0002220008000100 */
[----:B------:R1:W0:Y:S01]  /*08f0*/  @!UP5 SYNCS.EXCH.64 URZ, [UR13+0x48], UR10 ;  /* 0x0000480a0d3fd5b2 */ /* 0x0002220008000100 */
[----:B------:R-:W-:Y:S01]  /*0900*/  NOP ;  /* 0x0000000000007918 */ /* 0x000fe20000000000 */
[----:B-1----:R-:W-:Y:S05]  /*0910*/  @!P1 BRA `(.L_x_3) ;  /* 0x0000000000089947 */ /* 0x002fea0003800000 */
[----:B0-234-:R-:W-:Y:S01]  /*0920*/  UCGABAR_ARV ;  /* 0x00000000000079c7 */ /* 0x01dfe20008000000 */
[----:B------:R-:W-:Y:S05]  /*0930*/  BRA `(.L_x_4) ;  /* 0x0000000000047947 */ /* 0x000fea0003800000 */
.L_x_3:
[----:B0-234-:R-:W-:Y:S01]  /*0940*/  NOP ;  /* 0x0000000000007918 */ /* 0x01dfe20000000000 */
.L_x_4:
[----:B------:R-:W-:Y:S01]  /*0950*/  ULDC.64 UR4, c[0x0][0x598] ;  /* 0x0001660000047ab9 */ /* 0x000fe20000000a00 */
[----:B------:R-:W-:Y:S01]  /*0960*/  ULDC.64 UR50, c[0x0][0x208] ;  /* 0x0000820000327ab9 */ /* 0x000fe20000000a00 */
[----:B------:R-:W-:-:S04]  /*0970*/  ISETP.NE.U32.AND P0, PT, RZ, UR4, PT ;  /* 0x00000004ff007c0c */ /* 0x000fc8000bf05070 */
[----:B------:R-:W-:-:S13]  /*0980*/  ISETP.NE.AND.EX P0, PT, RZ, UR5, PT, P0 ;  /* 0x00000005ff007c0c */ /* 0x000fda000bf05300 */
[----:B------:R-:W-:Y:S05]  /*0990*/  @!P0 BRA `(.L_x_5) ;  /* 0x00000000001c8947 */ /* 0x000fea0003800000 */
[----:B------:R-:W0:Y:S02]  /*09a0*/  LDC.64 R6, c[0x0][0x598] ;  /* 0x00016600ff067b82 */ /* 0x000e240000000a00 */
[----:B0-----:R-:W2:Y:S02]  /*09b0*/  LDG.E.64 R6, desc[UR50][R6.64] ;  /* 0x0000003206067981 */ /* 0x001ea4000c1e1b00 */
[----:B--2---:R-:W-:-:S04]  /*09c0*/  ISETP.NE.U32.AND P0, PT, R6, RZ, PT ;  /* 0x000000ff0600720c */ /* 0x004fc80003f05070 */
[----:B------:R-:W-:-:S13]  /*09d0*/  ISETP.NE.AND.EX P0, PT, R7, RZ, PT, P0 ;  /* 0x000000ff0700720c */ /* 0x000fda0003f05300 */
[----:B------:R-:W-:Y:S05]  /*09e0*/  @!P0 BRA `(.L_x_5) ;  /* 0x0000000000088947 */ /* 0x000fea0003800000 */
[----:B------:R0:W5:Y:S01]  /*09f0*/  LD.E R23, desc[UR50][R6.64] ;  /* 0x0000003206177980 */ /* 0x000162000c101900 */
[----:B------:R-:W-:Y:S05]  /*0a00*/  BRA `(.L_x_6) ;  /* 0x0000000000247947 */ /* 0x000fea0003800000 */
.L_x_5:
[----:B------:R-:W-:Y:S02]  /*0a10*/  ULDC.64 UR4, c[0x0][0x588] ;  /* 0x0001620000047ab9 */ /* 0x000fe40000000a00 */
[----:B------:R-:W-:-:S04]  /*0a20*/  ISETP.NE.U32.AND P0, PT, RZ, UR4, PT ;  /* 0x00000004ff007c0c */ /* 0x000fc8000bf05070 */
[----:B------:R-:W-:-:S13]  /*0a30*/  ISETP.NE.AND.EX P0, PT, RZ, UR5, PT, P0 ;  /* 0x00000005ff007c0c */ /* 0x000fda000bf05300 */
[----:B------:R-:W-:Y:S05]  /*0a40*/  @!P0 BRA `(.L_x_7) ;  /* 0x00000000000c8947 */ /* 0x000fea0003800000 */
[----:B------:R-:W0:Y:S02]  /*0a50*/  LDC.64 R6, c[0x0][0x588] ;  /* 0x00016200ff067b82 */ /* 0x000e240000000a00 */
[----:B0-----:R1:W5:Y:S01]  /*0a60*/  LDG.E R23, desc[UR50][R6.64] ;  /* 0x0000003206177981 */ /* 0x001362000c1e1900 */
[----:B------:R-:W-:Y:S05]  /*0a70*/  BRA `(.L_x_6) ;  /* 0x0000000000087947 */ /* 0x000fea0003800000 */
.L_x_7:
[----:B------:R-:W-:Y:S02]  /*0a80*/  ULDC UR4, c[0x0][0x580] ;  /* 0x0001600000047ab9 */ /* 0x000fe40000000800 */
[----:B------:R-:W-:-:S07]  /*0a90*/  IMAD.U32 R23, RZ, RZ, UR4 ;  /* 0x00000004ff177e24 */ /* 0x000fce000f8e00ff */
.L_x_6:
[----:B------:R-:W-:Y:S02]  /*0aa0*/  ULDC.64 UR4, c[0x0][0x5a0] ;  /* 0x0001680000047ab9 */ /* 0x000fe40000000a00 */
[----:B------:R-:W-:-:S04]  /*0ab0*/  ISETP.NE.U32.AND P0, PT, RZ, UR4, PT ;  /* 0x00000004ff007c0c */ /* 0x000fc8000bf05070 */
[----:B------:R-:W-:-:S13]  /*0ac0*/  ISETP.NE.AND.EX P0, PT, RZ, UR5, PT, P0 ;  /* 0x00000005ff007c0c */ /* 0x000fda000bf05300 */
[----:B------:R-:W-:Y:S05]  /*0ad0*/  @!P0 BRA `(.L_x_8) ;  /* 0x00000000001c8947 */ /* 0x000fea0003800000 */
[----:B01----:R-:W0:Y:S02]  /*0ae0*/  LDC.64 R6, c[0x0][0x5a0] ;  /* 0x00016800ff067b82 */ /* 0x003e240000000a00 */
[----:B0-----:R-:W2:Y:S02]  /*0af0*/  LDG.E.64 R6, desc[UR50][R6.64] ;  /* 0x0000003206067981 */ /* 0x001ea4000c1e1b00 */
[----:B--2---:R-:W-:-:S04]  /*0b00*/  ISETP.NE.U32.AND P0, PT, R6, RZ, PT ;  /* 0x000000ff0600720c */ /* 0x004fc80003f05070 */
[----:B------:R-:W-:-:S13]  /*0b10*/  ISETP.NE.AND.EX P0, PT, R7, RZ, PT, P0 ;  /* 0x000000ff0700720c */ /* 0x000fda0003f05300 */
[----:B------:R-:W-:Y:S05]  /*0b20*/  @!P0 BRA `(.L_x_8) ;  /* 0x0000000000088947 */ /* 0x000fea0003800000 */
[----:B------:R0:W5:Y:S01]  /*0b30*/  LD.E R22, desc[UR50][R6.64] ;  /* 0x0000003206167980 */ /* 0x000162000c101900 */
[----:B------:R-:W-:Y:S05]  /*0b40*/  BRA `(.L_x_9) ;  /* 0x0000000000247947 */ /* 0x000fea0003800000 */
.L_x_8:
[----:B------:R-:W-:Y:S02]  /*0b50*/  ULDC.64 UR4, c[0x0][0x590] ;  /* 0x0001640000047ab9 */ /* 0x000fe40000000a00 */
[----:B------:R-:W-:-:S04]  /*0b60*/  ISETP.NE.U32.AND P0, PT, RZ, UR4, PT ;  /* 0x00000004ff007c0c */ /* 0x000fc8000bf05070 */
[----:B------:R-:W-:-:S13]  /*0b70*/  ISETP.NE.AND.EX P0, PT, RZ, UR5, PT, P0 ;  /* 0x00000005ff007c0c */ /* 0x000fda000bf05300 */
[----:B------:R-:W-:Y:S05]  /*0b80*/  @!P0 BRA `(.L_x_10) ;  /* 0x00000000000c8947 */ /* 0x000fea0003800000 */
[----:B01----:R-:W0:Y:S02]  /*0b90*/  LDC.64 R6, c[0x0][0x590] ;  /* 0x00016400ff067b82 */ /* 0x003e240000000a00 */
[----:B0-----:R1:W5:Y:S01]  /*0ba0*/  LDG.E R22, desc[UR50][R6.64] ;  /* 0x0000003206167981 */ /* 0x001362000c1e1900 */
[----:B------:R-:W-:Y:S05]  /*0bb0*/  BRA `(.L_x_9) ;  /* 0x0000000000087947 */ /* 0x000fea0003800000 */
.L_x_10:
[----:B------:R-:W-:Y:S02]  /*0bc0*/  ULDC UR4, c[0x0][0x584] ;  /* 0x0001610000047ab9 */ /* 0x000fe40000000800 */
[----:B------:R-:W-:-:S07]  /*0bd0*/  IMAD.U32 R22, RZ, RZ, UR4 ;  /* 0x00000004ff167e24 */ /* 0x000fce000f8e00ff */
.L_x_9:
[----:B------:R-:W-:Y:S01]  /*0be0*/  ULDC UR4, c[0x0][0x65c] ;  /* 0x0001970000047ab9 */ /* 0x000fe20000000800 */
[----:B01----:R-:W0:Y:S01]  /*0bf0*/  LDC.64 R6, c[0x0][0x650] ;  /* 0x00019400ff067b82 */ /* 0x003e220000000a00 */
[----:B------:R-:W-:Y:S01]  /*0c00*/  UISETP.NE.AND UP2, UPT, UR4, 0x1, UPT ;  /* 0x000000010400788c */ /* 0x000fe2000bf45270 */
[----:B------:R-:W-:Y:S01]  /*0c10*/  IMAD.MOV.U32 R18, RZ, RZ, -0x1 ;  /* 0xffffffffff127424 */ /* 0x000fe200078e00ff */
[----:B------:R-:W-:Y:S01]  /*0c20*/  UISETP.NE.AND UP0, UPT, UR19, 0x2, UPT ;  /* 0x000000021300788c */ /* 0x000fe2000bf05270 */
[----:B------:R-:W-:Y:S01]  /*0c30*/  IMAD.MOV.U32 R2, RZ, RZ, -0x1 ;  /* 0xffffffffff027424 */ /* 0x000fe200078e00ff */
[----:B------:R-:W-:Y:S01]  /*0c40*/  UP2UR UR40, UPR, URZ, 0x4 ;  /* 0x000000043f287883 */ /* 0x000fe20008000000 */
[----:B------:R-:W-:-:S06]  /*0c50*/  IMAD.MOV.U32 R19, RZ, RZ, -0x1 ;  /* 0xffffffffff137424 */ /* 0x000fcc00078e00ff */
[----:B------:R-:W-:Y:S01]  /*0c60*/  @UP2 ULDC UR12, c[0x0][0x10] ;  /* 0x00000400000c2ab9 */ /* 0x000fe20000000800 */
[----:B------:R-:W-:Y:S01]  /*0c70*/  @UP2 UMOV UR4, UR8 ;  /* 0x0000000800042c82 */ /* 0x000fe20008000000 */
[----:B------:R-:W-:Y:S01]  /*0c80*/  @UP2 UMOV UR5, URZ ;  /* 0x0000003f00052c82 */ /* 0x000fe20008000000 */
[----:B------:R-:W-:Y:S01]  /*0c90*/  @!UP2 ULDC UR16, c[0x0][0xc] ;  /* 0x000003000010aab9 */ /* 0x000fe20000000800 */
[----:B------:R-:W-:Y:S01]  /*0ca0*/  @UP2 UIMAD.WIDE.U32 UR12, UR15, UR12, UR4 ;  /* 0x0000000c0f0c22a5 */ /* 0x000fe2000f8e0004 */
[----:B------:R-:W-:Y:S02]  /*0cb0*/  ULDC UR10, c[0x0][0xc] ;  /* 0x00000300000a7ab9 */ /* 0x000fe40000000800 */
[----:B------:R-:W-:Y:S01]  /*0cc0*/  @UP2 UMOV UR4, URZ ;  /* 0x0000003f00042c82 */ /* 0x000fe20008000000 */
[----:B------:R-:W-:Y:S01]  /*0cd0*/  UMOV UR5, URZ ;  /* 0x0000003f00057c82 */ /* 0x000fe20008000000 */
[----:B------:R-:W-:Y:S01]  /*0ce0*/  @UP2 UIADD3 UR18, UR13, UR4, URZ ;  /* 0x000000040d122290 */ /* 0x000fe2000fffe03f */
[----:B------:R-:W-:-:S02]  /*0cf0*/  ULDC UR11, c[0x0][0x10] ;  /* 0x00000400000b7ab9 */ /* 0x000fc40000000800 */
[----:B------:R-:W-:Y:S01]  /*0d00*/  UMOV UR4, UR15 ;  /* 0x0000000f00047c82 */ /* 0x000fe20008000000 */
[----:B------:R-:W-:Y:S02]  /*0d10*/  UIMAD.WIDE.U32 UR10, UR10, UR11, URZ ;  /* 0x0000000b0a0a72a5 */ /* 0x000fe4000f8e003f */
[----:B------:R-:W-:Y:S01]  /*0d20*/  @!UP2 UIMAD.WIDE.U32 UR4, UR8, UR16, UR4 ;  /* 0x000000100804a2a5 */ /* 0x000fe2000f8e0004 */
[----:B------:R-:W-:Y:S02]  /*0d30*/  ULDC UR13, c[0x0][0x14] ;  /* 0x00000500000d7ab9 */ /* 0x000fe40000000800 */
[----:B------:R-:W-:Y:S02]  /*0d40*/  UIMAD.WIDE.U32 UR38, UR10, UR13, URZ ;  /* 0x0000000d0a2672a5 */ /* 0x000fe4000f8e003f */
[----:B------:R-:W-:Y:S02]  /*0d50*/  UIMAD UR41, UR11, UR13, URZ ;  /* 0x0000000d0b2972a4 */ /* 0x000fe4000f8e023f */
[----:B------:R-:W-:Y:S01]  /*0d60*/  @!UP2 UMOV UR12, UR4 ;  /* 0x00000004000cac82 */ /* 0x000fe20008000000 */
[----:B------:R-:W-:Y:S01]  /*0d70*/  @!UP2 UMOV UR18, UR5 ;  /* 0x000000050012ac82 */ /* 0x000fe20008000000 */
[----:B------:R-:W-:-:S02]  /*0d80*/  UIADD3 UR41, UR39, UR41, URZ ;  /* 0x0000002927297290 */ /* 0x000fc4000fffe03f */
[----:B------:R-:W-:-:S04]  /*0d90*/  UIADD3 UR4, UP1, UR12, UR38, URZ ;  /* 0x000000260c047290 */ /* 0x000fc8000ff3e03f */
[----:B------:R-:W-:Y:S02]  /*0da0*/  UIADD3.X UR5, UR18, UR41, URZ, UP1, !UPT ;  /* 0x0000002912057290 */ /* 0x000fe40008ffe43f */
[----:B------:R-:W-:Y:S02]  /*0db0*/  USEL UR4, UR4, UR12, !UP0 ;  /* 0x0000000c04047287 */ /* 0x000fe4000c000000 */
[----:B------:R-:W-:-:S04]  /*0dc0*/  USEL UR5, UR5, UR18, !UP0 ;  /* 0x0000001205057287 */ /* 0x000fc8000c000000 */
[----:B0-----:R-:W-:Y:S01]  /*0dd0*/  ISETP.LE.U32.AND P0, PT, R6, UR4, PT ;  /* 0x0000000406007c0c */ /* 0x001fe2000bf03070 */
[----:B------:R-:W-:Y:S02]  /*0de0*/  IMAD.U32 R16, RZ, RZ, UR4 ;  /* 0x00000004ff107e24 */ /* 0x000fe4000f8e00ff */
[----:B------:R-:W-:Y:S02]  /*0df0*/  IMAD.U32 R0, RZ, RZ, UR5 ;  /* 0x00000005ff007e24 */ /* 0x000fe4000f8e00ff */
[----:B------:R-:W-:-:S03]  /*0e00*/  IMAD.U32 R17, RZ, RZ, UR5 ;  /* 0x00000005ff117e24 */ /* 0x000fc6000f8e00ff */
[----:B------:R-:W-:Y:S02]  /*0e10*/  ISETP.GE.U32.AND.EX P0, PT, R0, R7, PT, P0 ;  /* 0x000000070000720c */ /* 0x000fe40003f06100 */
[----:B------:R-:W-:-:S11]  /*0e20*/  PRMT R0, RZ, 0x7610, R0 ;  /* 0x00007610ff007816 */ /* 0x000fd60000000000 */
[----:B------:R-:W-:Y:S05]  /*0e30*/  @P0 BRA `(.L_x_11) ;  /* 0x0000000400500947 */ /* 0x000fea0003800000 */
[----:B------:R-:W-:Y:S01]  /*0e40*/  ULDC.64 UR18, c[0x0][0x628] ;  /* 0x00018a0000127ab9 */ /* 0x000fe20000000a00 */
[C---:B------:R-:W-:Y:S01]  /*0e50*/  R2UR UR20, R16.reuse ;  /* 0x00000000101472ca */ /* 0x040fe200000e0000 */
[----:B------:R-:W-:Y:S01]  /*0e60*/  ULDC UR16, c[0x0][0x630] ;  /* 0x00018c0000107ab9 */ /* 0x000fe20000000800 */
[----:B------:R-:W-:Y:S02]  /*0e70*/  ISETP.NE.U32.AND P0, PT, RZ, UR18, PT ;  /* 0x00000012ff007c0c */ /* 0x000fe4000bf05070 */
[----:B------:R-:W-:Y:S02]  /*0e80*/  R2UR UR4, R16 ;  /* 0x00000000100472ca */ /* 0x000fe400000e0000 */
[----:B------:R-:W-:Y:S02]  /*0e90*/  ISETP.NE.AND.EX P0, PT, RZ, UR19, PT, P0 ;  /* 0x00000013ff007c0c */ /* 0x000fe4000bf05300 */
[----:B------:R-:W-:-:S11]  /*0ea0*/  R2UR UR5, R17 ;  /* 0x00000000110572ca */ /* 0x000fd600000e0000 */
[----:B------:R-:W-:Y:S05]  /*0eb0*/  @!P0 BRA `(.L_x_12) ;  /* 0x0000000000308947 */ /* 0x000fea0003800000 */
[----:B------:R-:W-:Y:S01]  /*0ec0*/  R2UR UR4, R16 ;  /* 0x00000000100472ca */ /* 0x000fe200000e0000 */
[----:B------:R-:W-:Y:S01]  /*0ed0*/  ULDC UR12, c[0x0][0x634] ;  /* 0x00018d00000c7ab9 */ /* 0x000fe20000000800 */
[----:B------:R-:W-:-:S11]  /*0ee0*/  R2UR UR15, R17 ;  /* 0x00000000110f72ca */ /* 0x000fd600000e0000 */
[----:B------:R-:W-:-:S04]  /*0ef0*/  UIADD3 UR12, UP1, UR4, UR12, URZ ;  /* 0x0000000c040c7290 */ /* 0x000fc8000ff3e03f */
[----:B------:R-:W-:-:S04]  /*0f00*/  UIADD3.X UR15, URZ, UR15, URZ, UP1, !UPT ;  /* 0x0000000f3f0f7290 */ /* 0x000fc80008ffe43f */
[----:B------:R-:W-:-:S04]  /*0f10*/  UIMAD.WIDE.U32 UR4, UR15, UR18, URZ ;  /* 0x000000120f0472a5 */ /* 0x000fc8000f8e003f */
[----:B------:R-:W-:Y:S02]  /*0f20*/  UIMAD.WIDE.U32 UR10, UP1, UR12, UR19, UR4 ;  /* 0x000000130c0a72a5 */ /* 0x000fe4000f820004 */
[----:B------:R-:W-:Y:S02]  /*0f30*/  UIMAD.WIDE.U32 UR4, UR12, UR18, URZ ;  /* 0x000000120c0472a5 */ /* 0x000fe4000f8e003f */
[----:B------:R-:W-:Y:S02]  /*0f40*/  UIADD3.X UR13, URZ, URZ, URZ, UP1, !UPT ;  /* 0x0000003f3f0d7290 */ /* 0x000fe40008ffe43f */
[----:B------:R-:W-:Y:S01]  /*0f50*/  UIADD3 URZ, UP1, UR5, UR10, URZ ;  /* 0x0000000a053f7290 */ /* 0x000fe2000ff3e03f */
[----:B------:R-:W-:-:S03]  /*0f60*/  UMOV UR12, UR11 ;  /* 0x0000000b000c7c82 */ /* 0x000fc60008000000 */
[----:B------:R-:W-:-:S12]  /*0f70*/  UIMAD.WIDE.U32.X UR4, UR15, UR19, UR12, UP1 ;  /* 0x000000130f0472a5 */ /* 0x000fd800088e040c */
.L_x_12:
[----:B------:R-:W-:Y:S01]  /*0f80*/  USHF.R.U64 UR4, UR4, UR16, UR5 ;  /* 0x0000001004047299 */ /* 0x000fe20008001205 */
[----:B------:R-:W-:Y:S01]  /*0f90*/  R2UR UR11, R17 ;  /* 0x00000000110b72ca */ /* 0x000fe200000e0000 */
[----:B------:R-:W-:Y:S02]  /*0fa0*/  USHF.R.U32.HI UR5, URZ, UR16, UR5 ;  /* 0x000000103f057299 */ /* 0x000fe40008011605 */
[----:B------:R-:W-:Y:S01]  /*0fb0*/  UIADD3 UR12, UP1, URZ, -UR4, URZ ;  /* 0x800000043f0c7290 */ /* 0x000fe2000ff3e03f */
[----:B------:R-:W-:Y:S01]  /*0fc0*/  ULDC.64 UR18, c[0x0][0x620] ;  /* 0x0001880000127ab9 */ /* 0x000fe20000000a00 */
[----:B------:R-:W-:Y:S02]  /*0fd0*/  UISETP.NE.AND UP2, UPT, UR40, URZ, UPT ;  /* 0x0000003f2800728c */ /* 0x000fe4000bf45270 */
[----:B------:R-:W-:Y:S01]  /*0fe0*/  UIADD3.X UR5, URZ, ~UR5, URZ, UP1, !UPT ;  /* 0x800000053f057290 */ /* 0x000fe20008ffe43f */
[----:B------:R-:W-:Y:S01]  /*0ff0*/  UMOV UR10, UR20 ;  /* 0x00000014000a7c82 */ /* 0x000fe20008000000 */
[----:B------:R-:W-:-:S02]  /*1000*/  ULDC UR13, c[0x0][0x618] ;  /* 0x00018600000d7ab9 */ /* 0x000fc40000000800 */
[----:B------:R-:W-:Y:S02]  /*1010*/  UIMAD UR5, UR5, UR18, URZ ;  /* 0x00000012050572a4 */ /* 0x000fe4000f8e023f */
[----:B------:R-:W-:Y:S02]  /*1020*/  UIMAD.WIDE.U32 UR10, UR12, UR18, UR10 ;  /* 0x000000120c0a72a5 */ /* 0x000fe4000f8e000a */
[----:B------:R-:W-:Y:S02]  /*1030*/  UIMAD UR12, UR12, UR19, UR5 ;  /* 0x000000130c0c72a4 */ /* 0x000fe4000f8e0205 */
[----:B------:R-:W-:Y:S02]  /*1040*/  @UP2 UIMAD UR7, UR17, UR9, UR8 ;  /* 0x00000009110722a4 */ /* 0x000fe4000f8e0208 */
[----:B------:R-:W-:Y:S01]  /*1050*/  UIADD3 UR11, UR11, UR12, URZ ;  /* 0x0000000c0b0b7290 */ /* 0x000fe2000fffe03f */
[----:B------:R-:W-:Y:S01]  /*1060*/  ULDC.64 UR8, c[0x0][0x640] ;  /* 0x0001900000087ab9 */ /* 0x000fe20000000a00 */
[----:B------:R-:W-:-:S02]  /*1070*/  ULDC UR15, c[0x0][0x608] ;  /* 0x00018200000f7ab9 */ /* 0x000fc40000000800 */
[----:B------:R-:W-:Y:S01]  /*1080*/  USHF.R.U64 UR20, UR10, UR13, UR11 ;  /* 0x0000000d0a147299 */ /* 0x000fe2000800120b */
[----:B------:R-:W-:Y:S01]  /*1090*/  ISETP.NE.U32.AND P0, PT, RZ, UR8, PT ;  /* 0x00000008ff007c0c */ /* 0x000fe2000bf05070 */
[----:B------:R-:W-:Y:S01]  /*10a0*/  USHF.R.U32.HI UR11, URZ, UR13, UR11 ;  /* 0x0000000d3f0b7299 */ /* 0x000fe2000801160b */
[----:B------:R-:W-:Y:S02]  /*10b0*/  ULDC UR21, c[0x0][0x658] ;  /* 0x0001960000157ab9 */ /* 0x000fe40000000800 */
[----:B------:R-:W-:Y:S01]  /*10c0*/  ISETP.NE.AND.EX P0, PT, RZ, UR9, PT, P0 ;  /* 0x00000009ff007c0c */ /* 0x000fe2000bf05300 */
[----:B------:R-:W-:Y:S02]  /*10d0*/  USHF.R.U64 UR25, UR20, UR15, UR11 ;  /* 0x0000000f14197299 */ /* 0x000fe4000800120b */
[----:B------:R-:W-:Y:S01]  /*10e0*/  USHF.R.U32.HI UR11, URZ, UR15, UR11 ;  /* 0x0000000f3f0b7299 */ /* 0x000fe2000801160b */
[----:B------:R-:W-:Y:S01]  /*10f0*/  UMOV UR10, 0xffffffff ;  /* 0xffffffff000a7882 */ /* 0x000fe20000000000 */
[----:B------:R-:W-:Y:S01]  /*1100*/  ULDC UR5, c[0x0][0x600] ;  /* 0x0001800000057ab9 */ /* 0x000fe20000000800 */
[----:B------:R-:W-:-:S02]  /*1110*/  USHF.L.U32 UR10, UR10, UR21, URZ ;  /* 0x000000150a0a7299 */ /* 0x000fc4000800063f */
[----:B------:R-:W-:Y:S02]  /*1120*/  USHF.R.U64 UR26, UR25, UR21, UR11 ;  /* 0x00000015191a7299 */ /* 0x000fe4000800120b */
[----:B------:R-:W-:Y:S02]  /*1130*/  ULOP3.LUT UR15, URZ, UR10, URZ, 0x33, !UPT ;  /* 0x0000000a3f0f7292 */ /* 0x000fe4000f8e333f */
[----:B------:R-:W-:Y:S02]  /*1140*/  UIADD3 UR19, UR5, -0x1, URZ ;  /* 0xffffffff05137890 */ /* 0x000fe4000fffe03f */
[----:B------:R-:W-:Y:S01]  /*1150*/  USHF.R.U32.HI UR11, URZ, UR21, UR11 ;  /* 0x000000153f0b7299 */ /* 0x000fe2000801160b */
[----:B------:R-:W-:Y:S01]  /*1160*/  ULDC UR22, c[0x0][0x648] ;  /* 0x0001920000167ab9 */ /* 0x000fe20000000800 */
[----:B------:R-:W-:Y:S01]  /*1170*/  ULDC UR23, c[0x0][0x638] ;  /* 0x00018e0000177ab9 */ /* 0x000fe20000000800 */
[----:B------:R-:W-:Y:S01]  /*1180*/  UMOV UR24, 0x1 ;  /* 0x0000000100187882 */ /* 0x000fe20000000000 */
[----:B------:R-:W-:Y:S01]  /*1190*/  UMOV UR10, UR26 ;  /* 0x0000001a000a7c82 */ /* 0x000fe20008000000 */
[----:B------:R-:W-:Y:S07]  /*11a0*/  @!P0 BRA `(.L_x_13) ;  /* 0x0000000000308947 */ /* 0x000fee0003800000 */
[----:B------:R-:W-:Y:S02]  /*11b0*/  ULDC UR16, c[0x0][0x64c] ;  /* 0x0001930000107ab9 */ /* 0x000fe40000000800 */
        /* <DEDUP_REMOVED lines=8> */
[----:B------:R-:W-:-:S07]  /*1240*/  UIMAD.WIDE.U32.X UR8, UR18, UR9, UR16, UP1 ;  /* 0x00000009120872a5 */ /* 0x000fce00088e0410 */
[----:B------:R-:W-:Y:S01]  /*1250*/  UMOV UR10, UR8 ;  /* 0x00000008000a7c82 */ /* 0x000fe20008000000 */
[----:B------:R-:W-:-:S05]  /*1260*/  UMOV UR11, UR9 ;  /* 0x00000009000b7c82 */ /* 0x000fca0008000000 */
.L_x_13:
[----:B------:R-:W-:Y:S01]  /*1270*/  USHF.R.U64 UR9, UR10, UR22, UR11 ;  /* 0x000000160a097299 */ /* 0x000fe2000800120b */
[----:B------:R-:W-:Y:S01]  /*1280*/  IMAD.MOV.U32 R0, RZ, RZ, 0x1 ;  /* 0x00000001ff007424 */ /* 0x000fe200078e00ff */
[----:B------:R-:W-:Y:S01]  /*1290*/  USHF.L.U32 UR8, UR24, UR21, URZ ;  /* 0x0000001518087299 */ /* 0x000fe2000800063f */
[----:B------:R-:W-:Y:S01]  /*12a0*/  IMAD.U32 R19, RZ, RZ, UR4 ;  /* 0x00000004ff137e24 */ /* 0x000fe2000f8e00ff */
[----:B------:R-:W-:Y:S02]  /*12b0*/  ULOP3.LUT UR15, UR25, UR15, URZ, 0xc0, !UPT ;  /* 0x0000000f190f7292 */ /* 0x000fe4000f8ec03f */
[----:B------:R-:W-:Y:S02]  /*12c0*/  UIADD3 UR10, -UR9, URZ, URZ ;  /* 0x0000003f090a7290 */ /* 0x000fe4000fffe13f */
[----:B------:R-:W-:Y:S02]  /*12d0*/  UIMAD UR15, UR8, UR9, UR15 ;  /* 0x00000009080f72a4 */ /* 0x000fe4000f8e020f */
[----:B------:R-:W-:-:S02]  /*12e0*/  ULOP3.LUT UR19, UR20, UR19, URZ, 0xc0, !UPT ;  /* 0x0000001314137292 */ /* 0x000fc4000f8ec03f */
[----:B------:R-:W-:Y:S01]  /*12f0*/  UIMAD UR8, UR10, UR23, UR26 ;  /* 0x000000170a0872a4 */ /* 0x000fe2000f8e021a */
[----:B------:R-:W-:Y:S01]  /*1300*/  ULDC UR9, c[0x0][0x610] ;  /* 0x0001840000097ab9 */ /* 0x000fe20000000800 */
[----:B------:R-:W-:Y:S02]  /*1310*/  UISETP.NE.AND UP1, UPT, UR40, URZ, UPT ;  /* 0x0000003f2800728c */ /* 0x000fe4000bf25270 */
[----:B------:R-:W-:Y:S02]  /*1320*/  UIMAD UR7, UR15, UR9, UR7 ;  /* 0x000000090f0772a4 */ /* 0x000fe4000f8e0207 */
[----:B------:R-:W-:-:S04]  /*1330*/  UIMAD UR8, UR8, UR5, UR19 ;  /* 0x00000005080872a4 */ /* 0x000fc8000f8e0213 */
[----:B------:R-:W-:Y:S02]  /*1340*/  USEL UR5, UR8, UR7, !UP1 ;  /* 0x0000000708057287 */ /* 0x000fe4000c800000 */
[----:B------:R-:W-:-:S04]  /*1350*/  USEL UR7, UR7, UR8, !UP1 ;  /* 0x0000000807077287 */ /* 0x000fc8000c800000 */
[----:B------:R-:W-:Y:S02]  /*1360*/  IMAD.U32 R2, RZ, RZ, UR5 ;  /* 0x00000005ff027e24 */ /* 0x000fe4000f8e00ff */
[----:B------:R-:W-:-:S07]  /*1370*/  IMAD.U32 R18, RZ, RZ, UR7 ;  /* 0x00000007ff127e24 */ /* 0x000fce000f8e00ff */
.L_x_11:
[----:B------:R-:W-:Y:S05]  /*1380*/  @!P1 BRA `(.L_x_14) ;  /* 0x00000000000c9947 */ /* 0x000fea0003800000 */
[----:B------:R-:W-:Y:S01]  /*1390*/  UCGABAR_WAIT ;  /* 0x0000000000007dc7 */ /* 0x000fe20008000000 */
[----:B------:R-:W-:Y:S01]  /*13a0*/  CCTL.IVALL ;  /* 0x00000000ff00798f */ /* 0x000fe20002000000 */
[----:B------:R-:W-:Y:S05]  /*13b0*/  BRA `(.L_x_15) ;  /* 0x0000000000047947 */ /* 0x000fea0003800000 */
.L_x_14:
[----:B------:R-:W-:Y:S06]  /*13c0*/  BAR.SYNC.DEFER_BLOCKING 0x0 ;  /* 0x0000000000007b1d */ /* 0x000fec0000010000 */
.L_x_15:
[----:B------:R-:W-:Y:S02]  /*13d0*/  ULDC UR4, c[0x0][0x28c] ;  /* 0x0000a30000047ab9 */ /* 0x000fe40000000800 */
[----:B------:R-:W-:-:S04]  /*13e0*/  UIADD3 UR4, UR4, 0x7f, URZ ;  /* 0x0000007f04047890 */ /* 0x000fc8000fffe03f */
[----:B------:R-:W-:-:S04]  /*13f0*/  USHF.R.S32.HI UR5, URZ, 0x1f, UR4 ;  /* 0x0000001f3f057899 */ /* 0x000fc80008011404 */
[----:B------:R-:W-:-:S04]  /*1400*/  ULEA.HI UR5, UR5, UR4, URZ, 0x7 ;  /* 0x0000000405057291 */ /* 0x000fc8000f8f383f */
[----:B------:R-:W-:Y:S01]  /*1410*/  USHF.R.S32.HI UR37, URZ, 0x7, UR5 ;  /* 0x000000073f257899 */ /* 0x000fe20008011405 */
[----:B------:R-:W-:Y:S11]  /*1420*/  @!P2 BRA `(.L_x_16) ;  /* 0x0000009400d8a947 */ /* 0x000ff60003800000 */
[----:B------:R-:W-:-:S06]  /*1430*/  UISETP.GT.U32.AND UP1, UPT, UR14, 0x1, UPT ;  /* 0x000000010e00788c */ /* 0x000fcc000bf24070 */
[----:B------:R-:W-:-:S13]  /*1440*/  PLOP3.LUT P0, PT, PT, PT, UP1, 0x80, 0x0 ;  /* 0x000000000000781c */ /* 0x000fda0003f0f018 */
[----:B------:R-:W-:Y:S05]  /*1450*/  @P0 EXIT ;  /* 0x000000000000094d */ /* 0x000fea0003800000 */
.L_x_17:
[----:B------:R-:W-:-:S08]  /*1460*/  NOP ;  /* 0x0000000000007918 */ /* 0x000fd00000000000 */
[----:B------:R-:W0:Y:S02]  /*1470*/  USETMAXREG.TRY_ALLOC.CTAPOOL UP1, 0xe8 ;  /* 0x000000e8000079c8 */ /* 0x000e240008020600 */
[----:B0-----:R-:W-:-:S13]  /*1480*/  PLOP3.LUT P0, PT, PT, PT, UP1, 0x80, 0x0 ;  /* 0x000000000000781c */ /* 0x001fda0003f0f018 */
[----:B------:R-:W-:Y:S05]  /*1490*/  @!P0 BRA `(.L_x_17) ;  /* 0xfffffffc00f08947 */ /* 0x000fea000383ffff */
[----:B------:R-:W-:-:S13]  /*14a0*/  LOP3.LUT P0, RZ, R0, 0xff, RZ, 0xc0, !PT ;  /* 0x000000ff00ff7812 */ /* 0x000fda000780c0ff */
[----:B------:R-:W-:Y:S05]  /*14b0*/  @!P0 EXIT ;  /* 0x000000000000894d */ /* 0x000fea0003800000 */
[----:B------:R-:W0:Y:S01]  /*14c0*/  S2UR UR5, SR_CgaCtaId ;  /* 0x00000000000579c3 */ /* 0x000e220000008800 */
[----:B------:R-:W-:Y:S01]  /*14d0*/  VIADD R8, R8, 0xffffffff ;  /* 0xffffffff08087836 */ /* 0x000fe20000000000 */
[CC--:B------:R-:W-:Y:S01]  /*14e0*/  LEA.HI R0, R9.reuse, R4.reuse, RZ, 0x2 ;  /* 0x0000000409007211 */ /* 0x0c0fe200078f10ff */
[----:B------:R-:W-:Y:S01]  /*14f0*/  UMOV UR43, 0x400 ;  /* 0x00000400002b7882 */ /* 0x000fe20000000000 */
[----:B------:R-:W-:Y:S01]  /*1500*/  LEA.HI R9, R9, R4, RZ, 0x5 ;  /* 0x0000000409097211 */ /* 0x000fe200078f28ff */
[----:B------:R-:W-:Y:S01]  /*1510*/  USHF.R.U32.HI UR4, URZ, 0x1, UR37 ;  /* 0x000000013f047899 */ /* 0x000fe20008011625 */
[C---:B------:R-:W-:Y:S01]  /*1520*/  R2UR UR45, R8.reuse ;  /* 0x00000000082d72ca */ /* 0x040fe200000e0000 */
[----:B------:R-:W-:Y:S01]  /*1530*/  ULOP3.LUT UR44, UR37, 0x1, URZ, 0xc0, !UPT ;  /* 0x00000001252c7892 */ /* 0x000fe2000f8ec03f */
[--C-:B------:R-:W-:Y:S01]  /*1540*/  SHF.R.S32.HI R154, RZ, 0x2, R0.reuse ;  /* 0x00000002ff9a7819 */ /* 0x100fe20000011400 */
[----:B------:R-:W-:Y:S01]  /*1550*/  UISETP.LT.AND UP1, UPT, UR37, 0x1, UPT ;  /* 0x000000012500788c */ /* 0x000fe2000bf21270 */
[----:B------:R-:W-:Y:S01]  /*1560*/  SHF.R.S32.HI R3, RZ, 0x1f, R0 ;  /* 0x0000001fff037819 */ /* 0x000fe20000011400 */
[----:B------:R-:W-:Y:S01]  /*1570*/  ULOP3.LUT UR4, UR4, 0x1, URZ, 0xc0, !UPT ;  /* 0x0000000104047892 */ /* 0x000fe2000f8ec03f */
[----:B------:R-:W-:Y:S01]  /*1580*/  SHF.R.S32.HI R9, RZ, 0x5, R9 ;  /* 0x00000005ff097819 */ /* 0x000fe20000011409 */
[----:B------:R-:W-:Y:S01]  /*1590*/  ULDC UR6, c[0x0][0x284] ;  /* 0x0000a10000067ab9 */ /* 0x000fe20000000800 */
[----:B------:R-:W-:Y:S01]  /*15a0*/  LEA.HI R3, R3, R154, RZ, 0x3 ;  /* 0x0000009a03037211 */ /* 0x000fe200078f18ff */
[----:B------:R-:W-:Y:S01]  /*15b0*/  USEL UR44, UR44, URZ, !UP0 ;  /* 0x0000003f2c2c7287 */ /* 0x000fe2000c000000 */
[----:B------:R-:W-:Y:S01]  /*15c0*/  ISETP.NE.AND P0, PT, R8, RZ, PT ;  /* 0x000000ff0800720c */ /* 0x000fe20003f05270 */
[----:B------:R-:W-:Y:S01]  /*15d0*/  USEL UR47, UR37, 0x1, UP1 ;  /* 0x00000001252f7887 */ /* 0x000fe20008800000 */
[----:B------:R-:W-:Y:S01]  /*15e0*/  LOP3.LUT R3, R3, 0xfffffff8, RZ, 0xc0, !PT ;  /* 0xfffffff803037812 */ /* 0x000fe200078ec0ff */
[----:B------:R-:W-:Y:S01]  /*15f0*/  USHF.L.U32 UR45, UR45, 0x3, URZ ;  /* 0x000000032d2d7899 */ /* 0x000fe2000800063f */
[----:B------:R-:W-:Y:S01]  /*1600*/  SEL R170, RZ, 0x1, P0 ;  /* 0x00000001ffaa7807 */ /* 0x000fe20000000000 */
[----:B------:R-:W-:-:S02]  /*1610*/  UISETP.EQ.U32.AND UP0, UPT, UR4, 0x1, !UP0 ;  /* 0x000000010400788c */ /* 0x000fc4000c702070 */
[----:B------:R-:W-:Y:S01]  /*1620*/  IMAD.IADD R154, R154, 0x1, -R3 ;  /* 0x000000019a9a7824 */ /* 0x000fe200078e0a03 */
[----:B0-----:R-:W-:Y:S01]  /*1630*/  ULEA UR43, UR5, UR43, 0x18 ;  /* 0x0000002b052b7291 */ /* 0x001fe2000f8ec03f */
[----:B------:R-:W-:Y:S01]  /*1640*/  IMAD.U32 R158, RZ, RZ, UR45 ;  /* 0x0000002dff9e7e24 */ /* 0x000fe2000f8e00ff */
[----:B------:R-:W-:Y:S01]  /*1650*/  LOP3.LUT R3, R0, 0xfffffffc, RZ, 0xc0, !PT ;  /* 0xfffffffc00037812 */ /* 0x000fe200078ec0ff */
[C-C-:B------:R-:W-:Y:S01]  /*1660*/  IMAD R161, R9.reuse, -0x10, -R154.reuse ;  /* 0xfffffff009a17824 */ /* 0x140fe200078e0a9a */
[----:B------:R-:W-:Y:S01]  /*1670*/  UIADD3 UR46, UR43, 0x30, URZ ;  /* 0x000000302b2e7890 */ /* 0x000fe2000fffe03f */
[--C-:B------:R-:W-:Y:S01]  /*1680*/  SHF.R.S32.HI R155, RZ, 0x1f, R154.reuse ;  /* 0x0000001fff9b7819 */ /* 0x100fe2000001149a */
[----:B------:R-:W-:Y:S01]  /*1690*/  ULOP3.LUT UR36, UR42, 0x1, URZ, 0xfc, !UPT ;  /* 0x000000012a247892 */ /* 0x000fe2000f8efc3f */
[----:B------:R-:W-:Y:S01]  /*16a0*/  LOP3.LUT R160, R158, 0x8, RZ, 0xc0, !PT ;  /* 0x000000089ea07812 */ /* 0x000fe200078ec0ff */
[----:B------:R-:W-:Y:S01]  /*16b0*/  IMAD.IADD R156, R4, 0x1, -R3 ;  /* 0x00000001049c7824 */ /* 0x000fe200078e0a03 */
[----:B------:R-:W-:Y:S01]  /*16c0*/  LOP3.LUT R158, R158, 0x8, RZ, 0xc, !PT ;  /* 0x000000089e9e7812 */ /* 0x000fe200078e0cff */
[----:B------:R-:W-:Y:S01]  /*16d0*/  IMAD.U32 R157, RZ, RZ, UR46 ;  /* 0x0000002eff9d7e24 */ /* 0x000fe2000f8e00ff */
[----:B------:R-:W-:Y:S01]  /*16e0*/  LOP3.LUT R160, R160, 0x18, RZ, 0x3c, !PT ;  /* 0x00000018a0a07812 */ /* 0x000fe200078e3cff */
[----:B------:R-:W-:Y:S01]  /*16f0*/  IMAD.WIDE R154, R9, 0x10, R154 ;  /* 0x00000010099a7825 */ /* 0x000fe200078e029a */
[----:B------:R-:W-:-:S02]  /*1700*/  UIADD3 UR47, -UR47, UR37, URZ ;  /* 0x000000252f2f7290 */ /* 0x000fc4000fffe13f */
[----:B------:R-:W-:Y:S01]  /*1710*/  USEL UR48, URZ, 0x1, !UP0 ;  /* 0x000000013f307887 */ /* 0x000fe2000c000000 */
[----:B------:R-:W-:Y:S02]  /*1720*/  VIADD R159, R157, UR45 ;  /* 0x0000002d9d9f7c36 */ /* 0x000fe40008000000 */
[----:B------:R-:W-:-:S09]  /*1730*/  VIADD R161, R161, UR6 ;  /* 0x00000006a1a17c36 */ /* 0x000fd20008000000 */
.L_x_293:
[----:B------:R-:W-:Y:S01]  /*1740*/  SHF.L.U32 R0, R170, 0x1f, RZ ;  /* 0x0000001faa007819 */ /* 0x000fe200000006ff */
[----:B------:R-:W-:Y:S02]  /*1750*/  ULDC UR4, c[0x0][0x28c] ;  /* 0x0000a30000047ab9 */ /* 0x000fe40000000800 */
[----:B------:R-:W-:Y:S01]  /*1760*/  ISETP.LT.AND P1, PT, RZ, UR4, PT ;  /* 0x00000004ff007c0c */ /* 0x000fe2000bf21270 */
[----:B------:R-:W0:Y:S02]  /*1770*/  SYNCS.PHASECHK.TRANS64.TRYWAIT P0, [R157+UR45], R0 ;  /* 0x000000009d0075a7 */ /* 0x000e24000800016d */
[----:B01234-:R-:W-:Y:S10]  /*1780*/  @!P0 BRA `(.L_x_18) ;  /* 0x000000a000f88947 */ /* 0x01fff40003800000 */
.L_x_313:
[----:B------:R-:W-:Y:S05]  /*1790*/  @P1 BRA `(.L_x_19) ;  /* 0x0000000000401947 */ /* 0x000fea0003800000 */
[----:B0-----:R-:W-:Y:S01]  /*17a0*/  MOV R0, 0x0 ;  /* 0x0000000000007802 */ /* 0x001fe20000000f00 */
[----:B------:R-:W-:Y:S01]  /*17b0*/  ULDC.64 UR4, c[0x4][0x68] ;  /* 0x01001a0000047ab9 */ /* 0x000fe20000000a00 */
[----:B------:R-:W-:Y:S01]  /*17c0*/  ULDC.64 UR6, c[0x4][0x8] ;  /* 0x0100020000067ab9 */ /* 0x000fe20000000a00 */
[----:B------:R-:W-:Y:S01]  /*17d0*/  IMAD.U32 R4, RZ, RZ, UR4 ;  /* 0x00000004ff047e24 */ /* 0x000fe2000f8e00ff */
[----:B------:R0:W1:Y:S01]  /*17e0*/  LDC.64 R14, c[0x4][R0] ;  /* 0x01000000000e7b82 */ /* 0x0000620000000a00 */
[----:B------:R-:W-:Y:S01]  /*17f0*/  IMAD.U32 R5, RZ, RZ, UR5 ;  /* 0x00000005ff057e24 */ /* 0x000fe2000f8e00ff */
[----:B------:R-:W-:Y:S01]  /*1800*/  ULDC.64 UR4, c[0x4][0x70] ;  /* 0x01001c0000047ab9 */ /* 0x000fe20000000a00 */
[----:B------:R-:W-:Y:S02]  /*1810*/  IMAD.U32 R10, RZ, RZ, UR6 ;  /* 0x00000006ff0a7e24 */ /* 0x000fe4000f8e00ff */
[----:B------:R-:W-:Y:S02]  /*1820*/  IMAD.U32 R6, RZ, RZ, UR4 ;  /* 0x00000004ff067e24 */ /* 0x000fe4000f8e00ff */
[----:B------:R-:W-:-:S02]  /*1830*/  IMAD.U32 R7, RZ, RZ, UR5 ;  /* 0x00000005ff077e24 */ /* 0x000fc4000f8e00ff */
[----:B------:R-:W-:Y:S02]  /*1840*/  IMAD.U32 R11, RZ, RZ, UR7 ;  /* 0x00000007ff0b7e24 */ /* 0x000fe4000f8e00ff */
[----:B------:R-:W-:Y:S02]  /*1850*/  IMAD.MOV.U32 R8, RZ, RZ, 0x1e1 ;  /* 0x000001e1ff087424 */ /* 0x000fe400078e00ff */
[----:B------:R-:W-:Y:S02]  /*1860*/  IMAD.MOV.U32 R12, RZ, RZ, 0x1 ;  /* 0x00000001ff0c7424 */ /* 0x000fe400078e00ff */
[----:B0-----:R-:W-:-:S07]  /*1870*/  IMAD.MOV.U32 R13, RZ, RZ, RZ ;  /* 0x000000ffff0d7224 */ /* 0x001fce00078e00ff */
[----:B------:R-:W-:-:S07]  /*1880*/  LEPC R20, `(.L_x_19) ;  /* 0x000000001014794e */ /* 0x000fce0000000000 */
[----:B-1---5:R-:W-:Y:S05]  /*1890*/  CALL.ABS.NOINC R14 ;  /* 0x000000000e007343 */ /* 0x022fea0003c00000 */
.L_x_19:
[----:B0-----:R-:W-:-:S05]  /*18a0*/  IMAD.U32 R0, RZ, RZ, UR36 ;  /* 0x00000024ff007e24 */ /* 0x001fca000f8e00ff */
[----:B------:R-:W-:-:S13]  /*18b0*/  ISETP.NE.AND P0, PT, R0, 0x3, PT ;  /* 0x000000030000780c */ /* 0x000fda0003f05270 */
[----:B------:R-:W-:Y:S05]  /*18c0*/  @!P0 BRA `(.L_x_20) ;  /* 0x0000000000048947 */ /* 0x000fea0003800000 */
[----:B------:R-:W-:Y:S01]  /*18d0*/  BPT.TRAP 0x1 ;  /* 0x000000040000795c */ /* 0x000fe20000300000 */
.L_x_20:
[----:B------:R-:W-:Y:S02]  /*18e0*/  IMAD.U32 R3, RZ, RZ, UR44 ;  /* 0x0000002cff037e24 */ /* 0x000fe4000f8e00ff */
[----:B------:R-:W-:-:S03]  /*18f0*/  IMAD.U32 R0, RZ, RZ, UR48 ;  /* 0x00000030ff007e24 */ /* 0x000fc6000f8e00ff */
[----:B------:R-:W-:Y:S02]  /*1900*/  LEA R3, R3, UR43, 0x3 ;  /* 0x0000002b03037c11 */ /* 0x000fe4000f8e18ff */
[----:B------:R-:W-:-:S04]  /*1910*/  SHF.L.U32 R0, R0, 0x1f, RZ ;  /* 0x0000001f00007819 */ /* 0x000fc800000006ff */
[----:B------:R0:W1:Y:S01]  /*1920*/  SYNCS.PHASECHK.TRANS64.TRYWAIT P1, [R3+URZ], R0 ;  /* 0x00000000030075a7 */ /* 0x000062000802017f */
[----:B------:R-:W-:Y:S05]  /*1930*/  @!P0 BRA `(.L_x_21) ;  /* 0x0000000000048947 */ /* 0x000fea0003800000 */
[----:B------:R-:W-:Y:S01]  /*1940*/  BPT.TRAP 0x1 ;  /* 0x000000040000795c */ /* 0x000fe20000300000 */
.L_x_21:
[----:B------:R-:W-:-:S05]  /*1950*/  IMAD.U32 R4, RZ, RZ, UR47 ;  /* 0x0000002fff047e24 */ /* 0x000fca000f8e00ff */
[----:B------:R-:W-:Y:S01]  /*1960*/  ISETP.GE.AND P2, PT, R4, 0x1, PT ;  /* 0x000000010400780c */ /* 0x000fe20003f46270 */
[----:B-1----:R-:W-:-:S12]  /*1970*/  @P1 BRA `(.L_x_22) ;  /* 0x0000000000081947 */ /* 0x002fd80003800000 */
[----:B------:R-:W1:Y:S02]  /*1980*/  SYNCS.PHASECHK.TRANS64.TRYWAIT P1, [R3+URZ], R0 ;  /* 0x00000000030075a7 */ /* 0x000e64000802017f */
[----:B-1----:R-:W-:Y:S05]  /*1990*/  @!P1 BRA `(.L_x_23) ;  /* 0x000000a000889947 */ /* 0x002fea0003800000 */
.L_x_22:
[----:B------:R-:W-:Y:S05]  /*19a0*/  WARPSYNC.ALL ;  /* 0x0000000000007948 */ /* 0x000fea0003800000 */
[----:B------:R-:W-:Y:S01]  /*19b0*/  UIADD3 UR4, UR43, 0x100, URZ ;  /* 0x000001002b047890 */ /* 0x000fe2000fffe03f */
[----:B------:R-:W-:Y:S01]  /*19c0*/  WARPGROUP.ARRIVE ;  /* 0x00000000000079c5 */ /* 0x000fe20000000000 */
[----:B------:R-:W-:Y:S02]  /*19d0*/  UIADD3 UR5, UR43, 0x8100, URZ ;  /* 0x000081002b057890 */ /* 0x000fe4000fffe03f */
[----:B------:R-:W-:Y:S02]  /*19e0*/  USHF.R.U32.HI UR4, URZ, 0x4, UR4 ;  /* 0x000000043f047899 */ /* 0x000fe40008011604 */
[----:B------:R-:W-:-:S02]  /*19f0*/  USHF.R.U32.HI UR5, URZ, 0x4, UR5 ;  /* 0x000000043f057899 */ /* 0x000fc40008011605 */
[----:B------:R-:W-:Y:S02]  /*1a00*/  ULOP3.LUT UR4, UR4, 0x3fff, URZ, 0xc0, !UPT ;  /* 0x00003fff04047892 */ /* 0x000fe4000f8ec03f */
[----:B------:R-:W-:Y:S02]  /*1a10*/  ULOP3.LUT UR5, UR5, 0x3fff, URZ, 0xc0, !UPT ;  /* 0x00003fff05057892 */ /* 0x000fe4000f8ec03f */
[----:B------:R-:W-:Y:S02]  /*1a20*/  ULOP3.LUT UR4, UR4, 0x10000, URZ, 0xfc, !UPT ;  /* 0x0001000004047892 */ /* 0x000fe4000f8efc3f */
[----:B------:R-:W-:Y:S02]  /*1a30*/  ULOP3.LUT UR5, UR5, 0x10000, URZ, 0xfc, !UPT ;  /* 0x0001000005057892 */ /* 0x000fe4000f8efc3f */
[----:B------:R-:W-:Y:S02]  /*1a40*/  ULEA UR7, UR44, UR4, 0xa ;  /* 0x000000042c077291 */ /* 0x000fe4000f8e503f */
[----:B------:R-:W-:Y:S01]  /*1a50*/  ULEA UR6, UR44, UR5, 0xc ;  /* 0x000000052c067291 */ /* 0x000fe2000f8e603f */
[----:B------:R-:W-:Y:S01]  /*1a60*/  UMOV UR9, 0x40000040 ;  /* 0x4000004000097882 */ /* 0x000fe20000000000 */
[----:B------:R-:W-:-:S03]  /*1a70*/  UMOV UR11, 0x40000040 ;  /* 0x40000040000b7882 */ /* 0x000fc60000000000 */
[----:B------:R-:W-:Y:S02]  /*1a80*/  UMOV UR8, UR7 ;  /* 0x0000000700087c82 */ /* 0x000fe40008000000 */
[----:B------:R-:W-:Y:S02]  /*1a90*/  UMOV UR10, UR6 ;  /* 0x00000006000a7c82 */ /* 0x000fe40008000000 */
[----:B------:R-:W-:Y:S01]  /*1aa0*/  HGMMA.64x256x16.F32 R24, gdesc[UR8], RZ, !UPT, gsb0 ;  /* 0x03e00000081879f0 */ /* 0x000fe2000c0008ff */
[----:B------:R-:W-:Y:S02]  /*1ab0*/  UIADD3 UR8, UR7, 0x2, URZ ;  /* 0x0000000207087890 */ /* 0x000fe4000fffe03f */
[----:B------:R-:W-:Y:S01]  /*1ac0*/  UIADD3 UR10, UR6, 0x2, URZ ;  /* 0x00000002060a7890 */ /* 0x000fe2000fffe03f */
[----:B------:R-:W-:Y:S01]  /*1ad0*/  UMOV UR9, 0x40000040 ;  /* 0x4000004000097882 */ /* 0x000fe20000000000 */
[----:B------:R-:W-:Y:S01]  /*1ae0*/  UMOV UR11, 0x40000040 ;  /* 0x40000040000b7882 */ /* 0x000fe20000000000 */
[----:B------:R-:W-:-:S02]  /*1af0*/  WARPGROUP.DEPBAR.LE gsb0, 0x0 ;  /* 0x00008000000079c5 */ /* 0x000fc40000010000 */
[----:B------:R-:W-:-:S15]  /*1b00*/  WARPGROUP.ARRIVE ;  /* 0x00000000000079c5 */ /* 0x000fde0000000000 */
[----:B------:R-:W-:-:S05]  /*1b10*/  NOP ;  /* 0x0000000000007918 */ /* 0x000fca0000000000 */
[----:B------:R-:W-:Y:S01]  /*1b20*/  HGMMA.64x256x16.F32 R24, gdesc[UR8], R24, gsb0 ;  /* 0x03e00000081879f0 */ /* 0x000fe20008000818 */
[----:B------:R-:W-:Y:S02]  /*1b30*/  UIADD3 UR8, UR7, 0x4, URZ ;  /* 0x0000000407087890 */ /* 0x000fe4000fffe03f */
[----:B------:R-:W-:Y:S01]  /*1b40*/  UIADD3 UR10, UR6, 0x4, URZ ;  /* 0x00000004060a7890 */ /* 0x000fe2000fffe03f */
[----:B------:R-:W-:Y:S01]  /*1b50*/  UMOV UR9, 0x40000040 ;  /* 0x4000004000097882 */ /* 0x000fe20000000000 */
[----:B------:R-:W-:Y:S01]  /*1b60*/  UMOV UR11, 0x40000040 ;  /* 0x40000040000b7882 */ /* 0x000fe20000000000 */
[----:B------:R-:W-:Y:S02]  /*1b70*/  WARPGROUP.DEPBAR.LE gsb0, 0x0 ;  /* 0x00008000000079c5 */ /* 0x000fe40000010000 */
        /* <DEDUP_REMOVED lines=42> */
[----:B------:R-:W-:Y:S03]  /*1e20*/  HGMMA.64x256x16.F32 R24, gdesc[UR8], R24, gsb0 ;  /* 0x03e00000081879f0 */ /* 0x000fe60008000818 */
[----:B------:R-:W-:Y:S02]  /*1e30*/  WARPGROUP.DEPBAR.LE gsb0, 0x0 ;  /* 0x00008000000079c5 */ /* 0x000fe40000010000 */
[----:B------:R-:W-:Y:S05]  /*1e40*/  @!P2 BRA `(.L_x_24) ;  /* 0x0000000400a4a947 */ /* 0x000fea0003800000 */
[----:B------:R-:W-:Y:S01]  /*1e50*/  UIADD3 UR6, UR44, 0x1, URZ ;  /* 0x000000012c067890 */ /* 0x000fe2000fffe03f */
[----:B01----:R-:W-:Y:S02]  /*1e60*/  IMAD.U32 R0, RZ, RZ, UR47 ;  /* 0x0000002fff007e24 */ /* 0x003fe4000f8e00ff */
[----:B------:R-:W-:Y:S01]  /*1e70*/  IMAD.U32 R3, RZ, RZ, UR44 ;  /* 0x0000002cff037e24 */ /* 0x000fe2000f8e00ff */
[----:B------:R-:W-:-:S04]  /*1e80*/  UISETP.NE.AND UP0, UPT, UR6, 0x2, UPT ;  /* 0x000000020600788c */ /* 0x000fc8000bf05270 */
[----:B------:R-:W-:Y:S02]  /*1e90*/  USEL UR7, URZ, 0x1, UP0 ;  /* 0x000000013f077887 */ /* 0x000fe40008000000 */
[----:B------:R-:W-:Y:S02]  /*1ea0*/  USEL UR6, UR6, URZ, UP0 ;  /* 0x0000003f06067287 */ /* 0x000fe40008000000 */
[----:B------:R-:W-:-:S06]  /*1eb0*/  ULOP3.LUT UR7, UR48, UR7, URZ, 0x3c, !UPT ;  /* 0x0000000730077292 */ /* 0x000fcc000f8e3c3f */
[----:B------:R-:W-:-:S07]  /*1ec0*/  IMAD.U32 R6, RZ, RZ, UR7 ;  /* 0x00000007ff067e24 */ /* 0x000fce000f8e00ff */
.L_x_31:
[----:B------:R-:W-:Y:S05]  /*1ed0*/  @!P0 BRA `(.L_x_25) ;  /* 0x0000000000048947 */ /* 0x000fea0003800000 */
[----:B------:R-:W-:Y:S01]  /*1ee0*/  BPT.TRAP 0x1 ;  /* 0x000000040000795c */ /* 0x000fe20000300000 */
.L_x_25:
[----:B------:R-:W-:Y:S01]  /*1ef0*/  ULEA UR7, UR6, UR43, 0x3 ;  /* 0x0000002b06077291 */ /* 0x000fe2000f8e183f */
[----:B------:R-:W-:-:S08]  /*1f00*/  SHF.L.U32 R4, R6, 0x1f, RZ ;  /* 0x0000001f06047819 */ /* 0x000fd000000006ff */
[----:B------:R0:W1:Y:S01]  /*1f10*/  SYNCS.PHASECHK.TRANS64.TRYWAIT P1, [UR7], R4 ;  /* 0x00000004ff0075a7 */ /* 0x0000620008020147 */
[----:B------:R-:W-:Y:S05]  /*1f20*/  @!P0 BRA `(.L_x_26) ;  /* 0x0000000000048947 */ /* 0x000fea0003800000 */
[----:B------:R-:W-:Y:S01]  /*1f30*/  BPT.TRAP 0x1 ;  /* 0x000000040000795c */ /* 0x000fe20000300000 */
.L_x_26:
[----:B-1----:R-:W-:Y:S05]  /*1f40*/  @P1 BRA `(.L_x_27) ;  /* 0x0000000000081947 */ /* 0x002fea0003800000 */
[----:B------:R-:W1:Y:S02]  /*1f50*/  SYNCS.PHASECHK.TRANS64.TRYWAIT P1, [UR7], R4 ;  /* 0x00000004ff0075a7 */ /* 0x000e640008020147 */
[----:B-1----:R-:W-:Y:S05]  /*1f60*/  @!P1 BRA `(.L_x_28) ;  /* 0x0000009c00289947 */ /* 0x002fea0003800000 */
.L_x_27:
[----:B------:R-:W-:Y:S01]  /*1f70*/  ULEA UR12, UR6, UR4, 0xa ;  /* 0x00000004060c7291 */ /* 0x000fe2000f8e503f */
[----:B------:R-:W-:Y:S01]  /*1f80*/  WARPGROUP.ARRIVE ;  /* 0x00000000000079c5 */ /* 0x000fe20000000000 */
[----:B------:R-:W-:Y:S01]  /*1f90*/  ULEA UR7, UR6, UR5, 0xc ;  /* 0x0000000506077291 */ /* 0x000fe2000f8e603f */
[----:B------:R-:W-:Y:S01]  /*1fa0*/  UMOV UR9, 0x40000040 ;  /* 0x4000004000097882 */ /* 0x000fe20000000000 */
[----:B------:R-:W-:-:S03]  /*1fb0*/  UMOV UR11, 0x40000040 ;  /* 0x40000040000b7882 */ /* 0x000fc60000000000 */
[----:B------:R-:W-:Y:S02]  /*1fc0*/  UMOV UR8, UR12 ;  /* 0x0000000c00087c82 */ /* 0x000fe40008000000 */
[----:B------:R-:W-:Y:S02]  /*1fd0*/  UMOV UR10, UR7 ;  /* 0x00000007000a7c82 */ /* 0x000fe40008000000 */
[----:B------:R-:W-:Y:S01]  /*1fe0*/  HGMMA.64x256x16.F32 R24, gdesc[UR8], R24, gsb0 ;  /* 0x03e00000081879f0 */ /* 0x000fe20008000818 */
        /* <DEDUP_REMOVED lines=58> */
[----:B------:R-:W-:Y:S01]  /*2390*/  BPT.TRAP 0x1 ;  /* 0x000000040000795c */ /* 0x000fe20000300000 */
.L_x_29:
[----:B------:R-:W-:Y:S01]  /*23a0*/  ISETP.NE.AND P1, PT, R152, RZ, PT ;  /* 0x000000ff9800720c */ /* 0x000fe20003f25270 */
[----:B------:R-:W-:-:S12]  /*23b0*/  UISETP.GT.U32.AND UP0, UPT, UR42, 0x1, UPT ;  /* 0x000000012a00788c */ /* 0x000fd8000bf04070 */
[----:B01----:R-:W-:-:S05]  /*23c0*/  @P1 LEA R4, R3, UR43, 0x3 ;  /* 0x0000002b03041c11 */ /* 0x003fca000f8e18ff */
[----:B------:R-:W-:-:S05]  /*23d0*/  @P1 VIADD R4, R4, 0x10 ;  /* 0x0000001004041836 */ /* 0x000fca0000000000 */
[----:B------:R-:W-:-:S04]  /*23e0*/  @P1 PRMT R4, R153, 0x654, R4 ;  /* 0x0000065499041816 */ /* 0x000fc80000000004 */
[----:B------:R0:W-:Y:S01]  /*23f0*/  @P1 SYNCS.ARRIVE.TRANS64.RED.A1T0 RZ, [R4+URZ], RZ ;  /* 0x000000ff04ff19a7 */ /* 0x0001e2000810043f */
[----:B------:R-:W-:-:S13]  /*2400*/  PLOP3.LUT P1, PT, PT, PT, UP0, 0x80, 0x0 ;  /* 0x000000000000781c */ /* 0x000fda0003f2f008 */
[----:B0-----:R-:W-:Y:S05]  /*2410*/  @P1 BRA `(.L_x_30) ;  /* 0x0000000000041947 */ /* 0x001fea0003800000 */
[----:B------:R-:W-:Y:S01]  /*2420*/  BPT.TRAP 0x1 ;  /* 0x000000040000795c */ /* 0x000fe20000300000 */
.L_x_30:
[----:B------:R-:W-:Y:S01]  /*2430*/  UIADD3 UR6, UR6, 0x1, URZ ;  /* 0x0000000106067890 */ /* 0x000fe2000fffe03f */
[C---:B------:R-:W-:Y:S01]  /*2440*/  ISETP.GT.AND P2, PT, R0.reuse, 0x1, PT ;  /* 0x000000010000780c */ /* 0x040fe20003f44270 */
[----:B------:R-:W-:Y:S02]  /*2450*/  VIADD R3, R3, 0x1 ;  /* 0x0000000103037836 */ /* 0x000fe40000000000 */
[----:B------:R-:W-:Y:S01]  /*2460*/  UISETP.NE.AND UP0, UPT, UR6, 0x2, UPT ;  /* 0x000000020600788c */ /* 0x000fe2000bf05270 */
[----:B------:R-:W-:Y:S02]  /*2470*/  VIADD R0, R0, 0xffffffff ;  /* 0xffffffff00007836 */ /* 0x000fe40000000000 */
[C---:B------:R-:W-:Y:S01]  /*2480*/  ISETP.NE.AND P1, PT, R3.reuse, 0x2, PT ;  /* 0x000000020300780c */ /* 0x040fe20003f25270 */
[----:B------:R-:W-:Y:S02]  /*2490*/  USEL UR7, URZ, 0x1, UP0 ;  /* 0x000000013f077887 */ /* 0x000fe40008000000 */
[----:B------:R-:W-:Y:S01]  /*24a0*/  USEL UR6, UR6, URZ, UP0 ;  /* 0x0000003f06067287 */ /* 0x000fe20008000000 */
[----:B------:R-:W-:-:S03]  /*24b0*/  SEL R3, R3, RZ, P1 ;  /* 0x000000ff03037207 */ /* 0x000fc60000800000 */
[----:B------:R-:W-:Y:S01]  /*24c0*/  LOP3.LUT R6, R6, UR7, RZ, 0x3c, !PT ;  /* 0x0000000706067c12 */ /* 0x000fe2000f8e3cff */
[----:B------:R-:W-:Y:S07]  /*24d0*/  @P2 BRA `(.L_x_31) ;  /* 0xfffffff8007c2947 */ /* 0x000fee000383ffff */
.L_x_24:
[----:B------:R-:W-:Y:S01]  /*24e0*/  ULDC UR4, c[0x0][0x28c] ;  /* 0x0000a30000047ab9 */ /* 0x000fe20000000800 */
[----:B------:R2:W-:Y:S01]  /*24f0*/  SYNCS.ARRIVE.TRANS64.A1T0 RZ, [R158+UR46], RZ ;  /* 0x000000ff9eff79a7 */ /* 0x0005e2000810002e */
[----:B------:R-:W-:-:S06]  /*2500*/  UISETP.GE.AND UP0, UPT, UR4, 0x1, UPT ;  /* 0x000000010400788c */ /* 0x000fcc000bf06270 */
[----:B------:R-:W-:-:S13]  /*2510*/  PLOP3.LUT P1, PT, PT, PT, UP0, 0x80, 0x0 ;  /* 0x000000000000781c */ /* 0x000fda0003f2f008 */
[----:B--2---:R-:W-:Y:S05]  /*2520*/  @!P1 BRA `(.L_x_32) ;  /* 0x0000000000409947 */ /* 0x004fea0003800000 */
[----:B------:R-:W-:Y:S05]  /*2530*/  @!P0 BRA `(.L_x_33) ;  /* 0x0000000000048947 */ /* 0x000fea0003800000 */
[----:B------:R-:W-:Y:S01]  /*2540*/  BPT.TRAP 0x1 ;  /* 0x000000040000795c */ /* 0x000fe20000300000 */
.L_x_33:
[----:B------:R-:W-:Y:S01]  /*2550*/  ISETP.NE.AND P0, PT, R152, RZ, PT ;  /* 0x000000ff9800720c */ /* 0x000fe20003f05270 */
[----:B01----:R-:W-:-:S12]  /*2560*/  IMAD.U32 R3, RZ, RZ, UR43 ;  /* 0x0000002bff037e24 */ /* 0x003fd8000f8e00ff */
[----:B------:R-:W-:-:S05]  /*2570*/  VOTEU.ANY UP0, P0 ;  /* 0x00000000003f7886 */ /* 0x000fca0000000100 */
[----:B------:R-:W-:Y:S02]  /*2580*/  @UP0 UIADD3 UR5, UR47, UR44, URZ ;  /* 0x0000002c2f050290 */ /* 0x000fe4000fffe03f */
[----:B------:R-:W-:-:S04]  /*2590*/  UISETP.GT.U32.AND UP0, UPT, UR42, 0x1, UPT ;  /* 0x000000012a00788c */ /* 0x000fc8000bf04070 */
[----:B------:R-:W-:-:S04]  /*25a0*/  IMAD.U32 R0, RZ, RZ, UR5 ;  /* 0x00000005ff007e24 */ /* 0x000fc8000f8e00ff */
[----:B------:R-:W-:-:S05]  /*25b0*/  @P0 IMAD.SHL.U32 R0, R0, 0x8, RZ ;  /* 0x0000000800000824 */ /* 0x000fca00078e00ff */
[----:B------:R-:W-:-:S04]  /*25c0*/  @P0 LOP3.LUT R0, R0, 0x8, RZ, 0xc0, !PT ;  /* 0x0000000800000812 */ /* 0x000fc800078ec0ff */
[----:B------:R-:W-:-:S04]  /*25d0*/  @P0 IADD3 R0, R3, 0x10, R0 ;  /* 0x0000001003000810 */ /* 0x000fc80007ffe000 */
[----:B------:R-:W-:-:S04]  /*25e0*/  @P0 PRMT R0, R153, 0x654, R0 ;  /* 0x0000065499000816 */ /* 0x000fc80000000000 */
[----:B------:R2:W-:Y:S01]  /*25f0*/  @P0 SYNCS.ARRIVE.TRANS64.RED.A1T0 RZ, [R0+URZ], RZ ;  /* 0x000000ff00ff09a7 */ /* 0x0005e2000810043f */
[----:B------:R-:W-:-:S13]  /*2600*/  PLOP3.LUT P0, PT, PT, PT, UP0, 0x80, 0x0 ;  /* 0x000000000000781c */ /* 0x000fda0003f0f008 */
[----:B--2---:R-:W-:Y:S05]  /*2610*/  @P0 BRA `(.L_x_32) ;  /* 0x0000000000040947 */ /* 0x004fea0003800000 */
[----:B------:R-:W-:Y:S01]  /*2620*/  BPT.TRAP 0x1 ;  /* 0x000000040000795c */ /* 0x000fe20000300000 */
.L_x_32:
[----:B01----:R-:W-:Y:S01]  /*2630*/  SHF.L.U32 R0, R170, 0x1f, RZ ;  /* 0x0000001faa007819 */ /* 0x003fe200000006ff */
[----:B------:R-:W-:Y:S01]  /*2640*/  ULEA UR6, UR37, UR44, 0x1 ;  /* 0x0000002c25067291 */ /* 0x000fe2000f8e083f */
[----:B------:R-:W0:Y:S01]  /*2650*/  LDC R7, c[0x0][0x288] ;  /* 0x0000a200ff077b82 */ /* 0x000e220000000800 */
[----:B------:R-:W-:Y:S01]  /*2660*/  UIADD3 UR4, UR4, 0xfe, URZ ;  /* 0x000000fe04047890 */ /* 0x000fe2000fffe03f */
[----:B------:R-:W-:Y:S01]  /*2670*/  IMAD.SHL.U32 R8, R156, 0x2, RZ ;  /* 0x000000029c087824 */ /* 0x000fe200078e00ff */
[----:B------:R-:W-:Y:S02]  /*2680*/  USHF.R.U32.HI UR5, URZ, 0x1, UR6 ;  /* 0x000000013f057899 */ /* 0x000fe40008011606 */
[----:B------:R-:W-:Y:S02]  /*2690*/  UISETP.GT.U32.AND UP0, UPT, UR6, 0x1, UPT ;  /* 0x000000010600788c */ /* 0x000fe4000bf04070 */
[----:B------:R-:W-:Y:S01]  /*26a0*/  ULOP3.LUT UR5, UR5, 0x1, URZ, 0xc0, !UPT ;  /* 0x0000000105057892 */ /* 0x000fe2000f8ec03f */
[----:B------:R-:W1:Y:S01]  /*26b0*/  SYNCS.PHASECHK.TRANS64.TRYWAIT P0, [R157+UR45+0x10], R0 ;  /* 0x000010009d0075a7 */ /* 0x000e62000800016d */
[----:B------:R-:W-:Y:S01]  /*26c0*/  UISETP.LT.U32.AND UP0, UPT, UR4, 0xff, UP0 ;  /* 0x000000ff0400788c */ /* 0x000fe20008701070 */
[----:B------:R-:W-:Y:S01]  /*26d0*/  SHF.R.S32.HI R9, RZ, 0x1f, R8 ;  /* 0x0000001fff097819 */ /* 0x000fe20000011408 */
[----:B------:R-:W-:-:S02]  /*26e0*/  UISETP.NE.U32.AND UP1, UPT, UR5, 0x1, UPT ;  /* 0x000000010500788c */ /* 0x000fc4000bf25070 */
[----:B------:R-:W-:Y:S02]  /*26f0*/  USEL UR5, URZ, 0x1, !UP0 ;  /* 0x000000013f057887 */ /* 0x000fe4000c000000 */
[----:B------:R-:W-:-:S04]  /*2700*/  UISETP.GT.U32.AND UP1, UPT, UR4, 0xfe, !UP1 ;  /* 0x000000fe0400788c */ /* 0x000fc8000cf24070 */
[----:B------:R-:W-:-:S04]  /*2710*/  USEL UR4, URZ, 0x1, !UP1 ;  /* 0x000000013f047887 */ /* 0x000fc8000c800000 */
[----:B------:R-:W-:Y:S01]  /*2720*/  ULOP3.LUT UR48, UR4, UR48, UR5, 0x96, !UPT ;  /* 0x0000003004307292 */ /* 0x000fe2000f8e9605 */
[----:B01----:R-:W-:Y:S11]  /*2730*/  @!P0 BRA `(.L_x_34) ;  /* 0x00000094004c8947 */ /* 0x003ff60003800000 */
.L_x_314:
[----:B------:R-:W-:Y:S01]  /*2740*/  IMAD.SHL.U32 R4, R18, 0x40, RZ ;  /* 0x0000004012047824 */ /* 0x000fe200078e00ff */
[----:B------:R-:W-:Y:S01]  /*2750*/  ULDC UR6, c[0x0][0x284] ;  /* 0x0000a10000067ab9 */ /* 0x000fe20000000800 */
[----:B------:R-:W-:Y:S01]  /*2760*/  IMAD.SHL.U32 R12, R2, 0x100, RZ ;  /* 0x00000100020c7824 */ /* 0x000fe200078e00ff */
[----:B------:R-:W-:Y:S01]  /*2770*/  SHF.R.S32.HI R165, RZ, 0x1f, R19 ;  /* 0x0000001fffa57819 */ /* 0x000fe20000011413 */
[----:B------:R-:W-:Y:S01]  /*2780*/  ULDC.64 UR4, c[0x0][0x5d0] ;  /* 0x0001740000047ab9 */ /* 0x000fe20000000a00 */
[----:B------:R-:W-:Y:S01]  /*2790*/  ISETP.GE.AND P0, PT, R4, UR6, PT ;  /* 0x0000000604007c0c */ /* 0x000fe2000bf06270 */
[----:B------:R-:W-:Y:S01]  /*27a0*/  IMAD.WIDE.U32 R2, R19, UR4, R8 ;  /* 0x0000000413027c25 */ /* 0x000fe2000f8e0008 */
[----:B------:R-:W-:Y:S01]  /*27b0*/  SHF.R.S32.HI R13, RZ, 0x1f, R12 ;  /* 0x0000001fff0d7819 */ /* 0x000fe2000001140c */
[----:B------:R-:W-:Y:S01]  /*27c0*/  ULOP3.LUT UR44, UR44, 0x1, URZ, 0xc0, !UPT ;  /* 0x000000012c2c7892 */ /* 0x000fe2000f8ec03f */
[C---:B------:R-:W-:Y:S01]  /*27d0*/  ISETP.GE.OR P0, PT, R12.reuse, R7, P0 ;  /* 0x000000070c00720c */ /* 0x040fe20000706670 */
[----:B0-----:R-:W-:Y:S01]  /*27e0*/  IMAD R0, R165, UR4, RZ ;  /* 0x00000004a5007c24 */ /* 0x001fe2000f8e02ff */
[----:B------:R-:W-:-:S03]  /*27f0*/  IADD3 R2, P1, R12, R2, RZ ;  /* 0x000000020c027210 */ /* 0x000fc60007f3e0ff */
[----:B------:R-:W-:-:S05]  /*2800*/  IMAD R5, R19, UR5, R0 ;  /* 0x0000000513057c24 */ /* 0x000fca000f8e0200 */
[----:B------:R-:W-:-:S03]  /*2810*/  IADD3.X R3, R13, R3, R5, P1, !PT ;  /* 0x000000030d037210 */ /* 0x000fc60000ffe405 */
[----:B------:R-:W-:Y:S05]  /*2820*/  @P0 BRA `(.L_x_35) ;  /* 0x0000007c00040947 */ /* 0x000fea0003800000 */
[----:B------:R-:W0:Y:S01]  /*2830*/  LDC.64 R10, c[0x0][0x5c8] ;  /* 0x00017200ff0a7b82 */ /* 0x000e220000000a00 */
[----:B-----5:R-:W-:Y:S01]  /*2840*/  FSETP.NEU.AND P0, PT, R22, RZ, PT ;  /* 0x000000ff1600720b */ /* 0x020fe20003f0d000 */
[----:B------:R-:W-:Y:S01]  /*2850*/  IMAD R5, R156, -0x2, R7 ;  /* 0xfffffffe9c057824 */ /* 0x000fe200078e0207 */
[----:B------:R-:W-:Y:S01]  /*2860*/  BSSY B0, `(.L_x_35) ;  /* 0x00007bd000007945 */ /* 0x000fe20003800000 */
[----:B------:R-:W-:-:S04]  /*2870*/  IMAD.WIDE R162, R18, 0x40, R154 ;  /* 0x0000004012a27825 */ /* 0x000fc800078e029a */
[----:B------:R-:W-:Y:S02]  /*2880*/  IMAD.IADD R0, R5, 0x1, -R12 ;  /* 0x0000000105007824 */ /* 0x000fe400078e0a0c */
[----:B------:R-:W-:-:S03]  /*2890*/  IMAD.IADD R4, R161, 0x1, -R4 ;  /* 0x00000001a1047824 */ /* 0x000fc600078e0a04 */
[----:B------:R-:W-:-:S04]  /*28a0*/  ISETP.GT.AND P2, PT, R0, RZ, PT ;  /* 0x000000ff0000720c */ /* 0x000fc80003f44270 */
[----:B------:R-:W-:Y:S01]  /*28b0*/  ISETP.GT.AND P1, PT, R4, RZ, P2 ;  /* 0x000000ff0400720c */ /* 0x000fe20001724270 */
[-C--:B0-----:R-:W-:Y:S02]  /*28c0*/  IMAD R5, R163, R10.reuse, RZ ;  /* 0x0000000aa3057224 */ /* 0x081fe400078e02ff */
[----:B------:R-:W-:-:S04]  /*28d0*/  IMAD.WIDE.U32 R172, R162, R10, R2 ;  /* 0x0000000aa2ac7225 */ /* 0x000fc800078e0002 */
[----:B------:R-:W-:-:S04]  /*28e0*/  IMAD R5, R162, R11, R5 ;  /* 0x0000000ba2057224 */ /* 0x000fc800078e0205 */
[----:B------:R-:W-:Y:S01]  /*28f0*/  IMAD.IADD R175, R173, 0x1, R5 ;  /* 0x00000001adaf7824 */ /* 0x000fe200078e0205 */
[----:B------:R-:W-:Y:S06]  /*2900*/  @!P0 BRA `(.L_x_36) ;  /* 0x0000005400a08947 */ /* 0x000fec0003800000 */
[----:B------:R-:W0:Y:S01]  /*2910*/  LDC.64 R20, c[0x0][0x5b8] ;  /* 0x00016e00ff147b82 */ /* 0x000e220000000a00 */
[----:B------:R-:W-:-:S07]  /*2920*/  ULDC.64 UR4, c[0x0][0x5c0] ;  /* 0x0001700000047ab9 */ /* 0x000fce0000000a00 */
[----:B------:R-:W1:Y:S08]  /*2930*/  LDC.64 R166, c[0x0][0x5b0] ;  /* 0x00016c00ffa67b82 */ /* 0x000e700000000a00 */
[----:B------:R-:W2:Y:S01]  /*2940*/  LDC.64 R14, c[0x0][0x5a8] ;  /* 0x00016a00ff0e7b82 */ /* 0x000ea20000000a00 */
[-C--:B0-----:R-:W-:Y:S02]  /*2950*/  IMAD R6, R165, R20.reuse, RZ ;  /* 0x00000014a5067224 */ /* 0x081fe400078e02ff */
[----:B------:R-:W-:-:S04]  /*2960*/  IMAD.WIDE.U32 R2, R19, R20, R8 ;  /* 0x0000001413027225 */ /* 0x000fc800078e0008 */
[----:B------:R-:W-:Y:S01]  /*2970*/  IMAD R171, R19, R21, R6 ;  /* 0x0000001513ab7224 */ /* 0x000fe200078e0206 */
[----:B------:R-:W-:Y:S01]  /*2980*/  IADD3 R164, P0, R12, R2, RZ ;  /* 0x000000020ca47210 */ /* 0x000fe20007f1e0ff */
[----:B-1----:R-:W-:-:S03]  /*2990*/  IMAD R2, R163, R166, RZ ;  /* 0x000000a6a3027224 */ /* 0x002fc600078e02ff */
[----:B------:R-:W-:Y:S01]  /*29a0*/  IADD3.X R165, R13, R3, R171, P0, !PT ;  /* 0x000000030da57210 */ /* 0x000fe200007fe4ab */
[C---:B------:R-:W-:Y:S02]  /*29b0*/  IMAD R173, R162.reuse, R167, R2 ;  /* 0x000000a7a2ad7224 */ /* 0x040fe400078e0202 */
[----:B------:R-:W-:-:S04]  /*29c0*/  IMAD.WIDE.U32 R2, R162, R166, R164 ;  /* 0x000000a6a2027225 */ /* 0x000fc800078e00a4 */
[----:B------:R-:W-:Y:S01]  /*29d0*/  IMAD.IADD R3, R3, 0x1, R173 ;  /* 0x0000000103037824 */ /* 0x000fe200078e02ad */
[----:B--2---:R-:W-:-:S04]  /*29e0*/  LEA R6, P0, R2, R14, 0x1 ;  /* 0x0000000e02067211 */ /* 0x004fc800078008ff */
[----:B------:R-:W-:-:S05]  /*29f0*/  LEA.HI.X R7, R2, R15, R3, 0x1, P0 ;  /* 0x0000000f02077211 */ /* 0x000fca00000f0c03 */
[----:B------:R0:W2:Y:S01]  /*2a00*/  @P1 LDG.E.LTC128B.U16 R5, desc[UR50][R6.64] ;  /* 0x0000003206051981 */ /* 0x0000a2000c1e1520 */
[----:B------:R-:W-:Y:S01]  /*2a10*/  IMAD.WIDE.U32 R2, R162, R166, R12 ;  /* 0x000000a6a2027225 */ /* 0x000fe200078e000c */
[----:B------:R-:W-:Y:S02]  /*2a20*/  BSSY B1, `(.L_x_37) ;  /* 0x0000014000017945 */ /* 0x000fe40003800000 */
[----:B------:R-:W-:-:S04]  /*2a30*/  IADD3 R168, P0, R8, R2, RZ ;  /* 0x0000000208a87210 */ /* 0x000fc80007f1e0ff */
[----:B------:R-:W-:Y:S02]  /*2a40*/  IADD3.X R169, R9, R173, R3, P0, !PT ;  /* 0x000000ad09a97210 */ /* 0x000fe400007fe403 */
[----:B------:R-:W-:Y:S01]  /*2a50*/  LEA R2, P0, R172, UR4, 0x1 ;  /* 0x00000004ac027c11 */ /* 0x000fe2000f8008ff */
[----:B------:R-:W-:-:S03]  /*2a60*/  IMAD.WIDE.U32 R168, R19, R20, R168 ;  /* 0x0000001413a87225 */ /* 0x000fc600078e00a8 */
[----:B------:R-:W-:Y:S02]  /*2a70*/  LEA.HI.X R3, R172, UR5, R175, 0x1, P0 ;  /* 0x00000005ac037c11 */ /* 0x000fe400080f0caf */
[----:B------:R-:W-:Y:S01]  /*2a80*/  ISETP.GT.AND P0, PT, R0, 0x1, PT ;  /* 0x000000010000780c */ /* 0x000fe20003f04270 */
[----:B0-----:R-:W-:Y:S01]  /*2a90*/  IMAD.IADD R7, R171, 0x1, R169 ;  /* 0x00000001ab077824 */ /* 0x001fe200078e02a9 */
[----:B------:R-:W-:Y:S02]  /*2aa0*/  LEA R6, P4, R168, R14, 0x1 ;  /* 0x0000000ea8067211 */ /* 0x000fe400078808ff */
[----:B------:R-:W-:Y:S02]  /*2ab0*/  ISETP.GT.AND P3, PT, R4, RZ, P0 ;  /* 0x000000ff0400720c */ /* 0x000fe40000764270 */
[----:B------:R-:W-:Y:S01]  /*2ac0*/  LEA.HI.X R7, R168, R15, R7, 0x1, P4 ;  /* 0x0000000fa8077211 */ /* 0x000fe200020f0c07 */
[C---:B------:R-:W-:Y:S01]  /*2ad0*/  IMAD.SHL.U32 R168, R166.reuse, 0x8, RZ ;  /* 0x00000008a6a87824 */ /* 0x040fe200078e00ff */
[----:B------:R-:W-:Y:S01]  /*2ae0*/  SHF.L.U64.HI R169, R166, 0x3, R167 ;  /* 0x00000003a6a97819 */ /* 0x000fe200000102a7 */
[----:B--2---:R-:W-:-:S05]  /*2af0*/  HADD2.F32 R21, -RZ, R5.H0_H0 ;  /* 0x20000005ff157230 */ /* 0x004fca0000004100 */
[----:B------:R-:W-:-:S04]  /*2b00*/  FMUL R21, R21, R22 ;  /* 0x0000001615157220 */ /* 0x000fc80000400000 */
[----:B------:R-:W-:-:S05]  /*2b10*/  FFMA R21, R24, R23, R21 ;  /* 0x0000001718157223 */ /* 0x000fca0000000015 */
[----:B------:R-:W-:-:S05]  /*2b20*/  F2FP.F16.F32.PACK_AB R21, RZ, R21 ;  /* 0x00000015ff15723e */ /* 0x000fca00000000ff */
[----:B------:R0:W-:Y:S01]  /*2b30*/  @P1 STG.E.U16 desc[UR50][R2.64], R21 ;  /* 0x0000001502001986 */ /* 0x0001e2000c101532 */
[----:B------:R-:W-:Y:S05]  /*2b40*/  @!P3 BRA `(.L_x_38) ;  /* 0x000000000004b947 */ /* 0x000fea0003800000 */
[----:B------:R1:W5:Y:S02]  /*2b50*/  LDG.E.LTC128B.U16 R5, desc[UR50][R6.64+0x2] ;  /* 0x0000023206057981 */ /* 0x000364000c1e1520 */
.L_x_38:
[----:B------:R-:W-:Y:S05]  /*2b60*/  BSYNC B1 ;  /* 0x0000000000017941 */ /* 0x000fea0003800000 */
.L_x_37:
[----:B0----5:R-:W-:Y:S01]  /*2b70*/  HADD2.F32 R21, -RZ, R5.H0_H0 ;  /* 0x20000005ff157230 */ /* 0x021fe20000004100 */
[----:B------:R-:W-:Y:S01]  /*2b80*/  ISETP.GT.AND P2, PT, R4, 0x8, P2 ;  /* 0x000000080400780c */ /* 0x000fe20001744270 */
[----:B------:R-:W-:-:S04]  /*2b90*/  IMAD.WIDE.U32 R168, R162, R166, R168 ;  /* 0x000000a6a2a87225 */ /* 0x000fc800078e00a8 */
[----:B------:R-:W-:Y:S01]  /*2ba0*/  FMUL R18, R21, R22 ;  /* 0x0000001615127220 */ /* 0x000fe20000400000 */
[----:B------:R-:W-:Y:S01]  /*2bb0*/  IMAD.IADD R173, R173, 0x1, R169 ;  /* 0x00000001adad7824 */ /* 0x000fe200078e02a9 */
[----:B------:R-:W-:Y:S02]  /*2bc0*/  IADD3 R21, P1, R164, R168, RZ ;  /* 0x000000a8a4157210 */ /* 0x000fe40007f3e0ff */
[----:B------:R-:W-:-:S03]  /*2bd0*/  FFMA R18, R25, R23, R18 ;  /* 0x0000001719127223 */ /* 0x000fc60000000012 */
[----:B------:R-:W-:Y:S01]  /*2be0*/  IMAD.X R164, R173, 0x1, R165, P1 ;  /* 0x00000001ada47824 */ /* 0x000fe200008e06a5 */
[C---:B------:R-:W-:Y:S02]  /*2bf0*/  LEA R24, P1, R21.reuse, R14, 0x1 ;  /* 0x0000000e15187211 */ /* 0x040fe400078208ff */
[----:B------:R-:W-:Y:S02]  /*2c00*/  F2FP.F16.F32.PACK_AB R18, RZ, R18 ;  /* 0x00000012ff12723e */ /* 0x000fe400000000ff */
[----:B------:R-:W-:Y:S02]  /*2c10*/  LEA.HI.X R25, R21, R15, R164, 0x1, P1 ;  /* 0x0000000f15197211 */ /* 0x000fe400008f0ca4 */
[----:B------:R-:W-:Y:S02]  /*2c20*/  PRMT R21, R18, 0x7610, R21 ;  /* 0x0000761012157816 */ /* 0x000fe40000000015 */
[----:B------:R-:W-:-:S03]  /*2c30*/  PRMT R18, R5, 0x7610, R18 ;  /* 0x0000761005127816 */ /* 0x000fc60000000012 */
[----:B------:R0:W-:Y:S04]  /*2c40*/  @P3 STG.E.U16 desc[UR50][R2.64+0x2], R21 ;  /* 0x0000021502003986 */ /* 0x0001e8000c101532 */
[----:B------:R-:W2:Y:S01]  /*2c50*/  @P2 LDG.E.LTC128B.U16 R18, desc[UR50][R24.64] ;  /* 0x0000003218122981 */ /* 0x000ea2000c1e1520 */
[----:B------:R-:W-:Y:S01]  /*2c60*/  IADD3 R8, P1, P3, R8, R168, R12 ;  /* 0x000000a808087210 */ /* 0x000fe20007b3e00c */
[----:B------:R-:W-:Y:S01]  /*2c70*/  BSSY B1, `(.L_x_39) ;  /* 0x0000011000017945 */ /* 0x000fe20003800000 */
[C---:B------:R-:W-:Y:S02]  /*2c80*/  SHF.L.U64.HI R11, R10.reuse, 0x4, R11 ;  /* 0x000000040a0b7819 */ /* 0x040fe4000001020b */
[----:B------:R-:W-:Y:S02]  /*2c90*/  IADD3.X R9, R9, R173, R13, P1, P3 ;  /* 0x000000ad09097210 */ /* 0x000fe40000fe640d */
[----:B------:R-:W-:-:S02]  /*2ca0*/  LEA R10, P1, R10, R2, 0x4 ;  /* 0x000000020a0a7211 */ /* 0x000fc400078220ff */
[----:B------:R-:W-:Y:S01]  /*2cb0*/  ISETP.GT.AND P0, PT, R4, 0x8, P0 ;  /* 0x000000080400780c */ /* 0x000fe20000704270 */
[----:B0-----:R-:W-:-:S04]  /*2cc0*/  IMAD.WIDE.U32 R20, R19, R20, R8 ;  /* 0x0000001413147225 */ /* 0x001fc800078e0008 */
[----:B------:R-:W-:Y:S01]  /*2cd0*/  IMAD.X R11, R11, 0x1, R3, P1 ;  /* 0x000000010b0b7824 */ /* 0x000fe200008e0603 */
[----:B------:R-:W-:Y:S01]  /*2ce0*/  LEA R8, P3, R20, R14, 0x1 ;  /* 0x0000000e14087211 */ /* 0x000fe200078608ff */
[----:B------:R-:W-:-:S05]  /*2cf0*/  IMAD.IADD R9, R171, 0x1, R21 ;  /* 0x00000001ab097824 */ /* 0x000fca00078e0215 */
[----:B------:R-:W-:Y:S01]  /*2d00*/  LEA.HI.X R9, R20, R15, R9, 0x1, P3 ;  /* 0x0000000f14097211 */ /* 0x000fe200018f0c09 */
[----:B--2---:R-:W-:-:S05]  /*2d10*/  HADD2.F32 R5, -RZ, R18.H0_H0 ;  /* 0x20000012ff057230 */ /* 0x004fca0000004100 */
[----:B------:R-:W-:-:S04]  /*2d20*/  FMUL R5, R5, R22 ;  /* 0x0000001605057220 */ /* 0x000fc80000400000 */
[----:B------:R-:W-:-:S05]  /*2d30*/  FFMA R5, R26, R23, R5 ;  /* 0x000000171a057223 */ /* 0x000fca0000000005 */
[----:B------:R-:W-:-:S05]  /*2d40*/  F2FP.F16.F32.PACK_AB R5, RZ, R5 ;  /* 0x00000005ff05723e */ /* 0x000fca00000000ff */
[----:B------:R0:W-:Y:S01]  /*2d50*/  @P2 STG.E.U16 desc[UR50][R10.64], R5 ;  /* 0x000000050a002986 */ /* 0x0001e2000c101532 */
[----:B------:R-:W-:Y:S05]  /*2d60*/  @!P0 BRA `(.L_x_40) ;  /* 0x0000000000048947 */ /* 0x000fea0003800000 */
[----:B------:R2:W5:Y:S02]  /*2d70*/  LDG.E.LTC128B.U16 R18, desc[UR50][R8.64+0x2] ;  /* 0x0000023208127981 */ /* 0x000564000c1e1520 */
.L_x_40:
[----:B------:R-:W-:Y:S05]  /*2d80*/  BSYNC B1 ;  /* 0x0000000000017941 */ /* 0x000fea0003800000 */
.L_x_39:
[----:B0----5:R-:W-:Y:S01]  /*2d90*/  HADD2.F32 R5, -RZ, R18.H0_H0 ;  /* 0x20000012ff057230 */ /* 0x021fe20000004100 */
[----:B------:R-:W-:Y:S01]  /*2da0*/  ISETP.GT.AND P1, PT, R0, 0x8, PT ;  /* 0x000000080000780c */ /* 0x000fe20003f24270 */
[----:B------:R-:W-:Y:S03]  /*2db0*/  BSSY B1, `(.L_x_41) ;  /* 0x0000008000017945 */ /* 0x000fe60003800000 */
[----:B------:R-:W-:Y:S01]  /*2dc0*/  FMUL R12, R5, R22 ;  /* 0x00000016050c7220 */ /* 0x000fe20000400000 */
[----:B------:R-:W-:-:S03]  /*2dd0*/  ISETP.GT.AND P2, PT, R4, RZ, P1 ;  /* 0x000000ff0400720c */ /* 0x000fc60000f44270 */
[----:B------:R-:W-:-:S05]  /*2de0*/  FFMA R12, R27, R23, R12 ;  /* 0x000000171b0c7223 */ /* 0x000fca000000000c */
[----:B------:R-:W-:-:S05]  /*2df0*/  F2FP.F16.F32.PACK_AB R12, RZ, R12 ;  /* 0x0000000cff0c723e */ /* 0x000fca00000000ff */
[----:B------:R0:W-:Y:S01]  /*2e00*/  @P0 STG.E.U16 desc[UR50][R10.64+0x2], R12 ;  /* 0x0000020c0a000986 */ /* 0x0001e2000c101532 */
[----:B------:R-:W-:Y:S05]  /*2e10*/  @!P2 BRA `(.L_x_42) ;  /* 0x000000000004a947 */ /* 0x000fea0003800000 */
[----:B------:R3:W5:Y:S02]  /*2e20*/  LDG.E.LTC128B.U16 R18, desc[UR50][R6.64+0x10] ;  /* 0x0000103206127981 */ /* 0x000764000c1e1520 */
.L_x_42:
[----:B------:R-:W-:Y:S05]  /*2e30*/  BSYNC B1 ;  /* 0x0000000000017941 */ /* 0x000fea0003800000 */
.L_x_41:
[----:B-----5:R-:W-:Y:S01]  /*2e40*/  HADD2.F32 R5, -RZ, R18.H0_H0 ;  /* 0x20000012ff057230 */ /* 0x020fe20000004100 */
        /* <DEDUP_REMOVED lines=9> */
.L_x_44:
[----:B------:R-:W-:Y:S05]  /*2ee0*/  BSYNC B1 ;  /* 0x0000000000017941 */ /* 0x000fea0003800000 */
.L_x_43:
[----:B----45:R-:W-:Y:S01]  /*2ef0*/  HADD2.F32 R5, -RZ, R18.H0_H0 ;  /* 0x20000012ff057230 */ /* 0x030fe20000004100 */
[----:B------:R-:W-:Y:S01]  /*2f00*/  ISETP.GT.AND P1, PT, R4, 0x8, P1 ;  /* 0x000000080400780c */ /* 0x000fe20000f24270 */
[----:B------:R-:W-:Y:S03]  /*2f10*/  BSSY B1, `(.L_x_45) ;  /* 0x0000007000017945 */ /* 0x000fe60003800000 */
[----:B0-----:R-:W-:-:S04]  /*2f20*/  FMUL R12, R5, R22 ;  /* 0x00000016050c7220 */ /* 0x001fc80000400000 */
[----:B------:R-:W-:-:S05]  /*2f30*/  FFMA R12, R29, R23, R12 ;  /* 0x000000171d0c7223 */ /* 0x000fca000000000c */
[----:B------:R-:W-:-:S05]  /*2f40*/  F2FP.F16.F32.PACK_AB R12, RZ, R12 ;  /* 0x0000000cff0c723e */ /* 0x000fca00000000ff */
[----:B------:R0:W-:Y:S01]  /*2f50*/  @P3 STG.E.U16 desc[UR50][R2.64+0x12], R12 ;  /* 0x0000120c02003986 */ /* 0x0001e2000c101532 */
[----:B------:R-:W-:Y:S05]  /*2f60*/  @!P1 BRA `(.L_x_46) ;  /* 0x0000000000049947 */ /* 0x000fea0003800000 */
[----:B------:R4:W5:Y:S02]  /*2f70*/  LDG.E.LTC128B.U16 R18, desc[UR50][R8.64+0x10] ;  /* 0x0000103208127981 */ /* 0x000964000c1e1520 */
.L_x_46:
[----:B------:R-:W-:Y:S05]  /*2f80*/  BSYNC B1 ;  /* 0x0000000000017941 */ /* 0x000fea0003800000 */
.L_x_45:
[----:B-----5:R-:W-:Y:S01]  /*2f90*/  HADD2.F32 R5, -RZ, R18.H0_H0 ;  /* 0x20000012ff057230 */ /* 0x020fe20000004100 */
[----:B------:R-:W-:Y:S01]  /*2fa0*/  ISETP.GT.AND P0, PT, R4, 0x8, P0 ;  /* 0x000000080400780c */ /* 0x000fe20000704270 */
[----:B------:R-:W-:Y:S03]  /*2fb0*/  BSSY B1, `(.L_x_47) ;  /* 0x0000007000017945 */ /* 0x000fe60003800000 */
[----:B------:R-:W-:-:S04]  /*2fc0*/  FMUL R5, R5, R22 ;  /* 0x0000001605057220 */ /* 0x000fc80000400000 */
[----:B------:R-:W-:-:S05]  /*2fd0*/  FFMA R5, R30, R23, R5 ;  /* 0x000000171e057223 */ /* 0x000fca0000000005 */
[----:B------:R-:W-:-:S05]  /*2fe0*/  F2FP.F16.F32.PACK_AB R5, RZ, R5 ;  /* 0x00000005ff05723e */ /* 0x000fca00000000ff */
[----:B------:R0:W-:Y:S01]  /*2ff0*/  @P1 STG.E.U16 desc[UR50][R10.64+0x10], R5 ;  /* 0x000010050a001986 */ /* 0x0001e2000c101532 */
[----:B------:R-:W-:Y:S05]  /*3000*/  @!P0 BRA `(.L_x_48) ;  /* 0x0000000000048947 */ /* 0x000fea0003800000 */
[----:B------:R0:W5:Y:S02]  /*3010*/  LDG.E.LTC128B.U16 R18, desc[UR50][R8.64+0x12] ;  /* 0x0000123208127981 */ /* 0x000164000c1e1520 */
.L_x_48:
[----:B------:R-:W-:Y:S05]  /*3020*/  BSYNC B1 ;  /* 0x0000000000017941 */ /* 0x000fea0003800000 */
.L_x_47:
        /* <DEDUP_REMOVED lines=10> */
.L_x_50:
[----:B------:R-:W-:Y:S05]  /*30d0*/  BSYNC B1 ;  /* 0x0000000000017941 */ /* 0x000fea0003800000 */
.L_x_49:
        /* <DEDUP_REMOVED lines=10> */
.L_x_52:
[----:B------:R-:W-:Y:S05]  /*3180*/  BSYNC B1 ;  /* 0x0000000000017941 */ /* 0x000fea0003800000 */
.L_x_51:
[----:B0----5:R-:W-:Y:S01]  /*3190*/  HADD2.F32 R5, -RZ, R18.H0_H0 ;  /* 0x20000012ff057230 */ /* 0x021fe20000004100 */
        /* <DEDUP_REMOVED lines=8> */
.L_x_54:
[----:B------:R-:W-:Y:S05]  /*3220*/  BSYNC B1 ;  /* 0x0000000000017941 */ /* 0x000fea0003800000 */
.L_x_53:
        /* <DEDUP_REMOVED lines=9> */
.L_x_56:
[----:B------:R-:W-:Y:S05]  /*32c0*/  BSYNC B1 ;  /* 0x0000000000017941 */ /* 0x000fea0003800000 */
.L_x_55:
        /* <DEDUP_REMOVED lines=10> */
.L_x_58:
[----:B------:R-:W-:Y:S05]  /*3370*/  BSYNC B1 ;  /* 0x0000000000017941 */ /* 0x000fea0003800000 */
.L_x_57:
        /* <DEDUP_REMOVED lines=10> */
.L_x_60:
[----:B------:R-:W-:Y:S05]  /*3420*/  BSYNC B1 ;  /* 0x0000000000017941 */ /* 0x000fea0003800000 */
.L_x_59:
        /* <DEDUP_REMOVED lines=9> */
.L_x_62:
[----:B------:R-:W-:Y:S05]  /*34c0*/  BSYNC B1 ;  /* 0x0000000000017941 */ /* 0x000fea0003800000 */
.L_x_61:
        /* <DEDUP_REMOVED lines=9> */
.L_x_64:
[----:B------:R-:W-:Y:S05]  /*3560*/  BSYNC B1 ;  /* 0x0000000000017941 */ /* 0x000fea0003800000 */
.L_x_63:
        /* <DEDUP_REMOVED lines=10> */
.L_x_66:
[----:B------:R-:W-:Y:S05]  /*3610*/  BSYNC B1 ;  /* 0x0000000000017941 */ /* 0x000fea0003800000 */
.L_x_65:
        /* <DEDUP_REMOVED lines=10> */
.L_x_68:
[----:B------:R-:W-:Y:S05]  /*36c0*/  BSYNC B1 ;  /* 0x0000000000017941 */ /* 0x000fea0003800000 */
.L_x_67:
        /* <DEDUP_REMOVED lines=9> */
.L_x_70:
[----:B------:R-:W-:Y:S05]  /*3760*/  BSYNC B1 ;  /* 0x0000000000017941 */ /* 0x000fea0003800000 */
.L_x_69:
        /* <DEDUP_REMOVED lines=9> */
.L_x_72:
[----:B------:R-:W-:Y:S05]  /*3800*/  BSYNC B1 ;  /* 0x0000000000017941 */ /* 0x000fea0003800000 */
.L_x_71:
        /* <DEDUP_REMOVED lines=10> */
.L_x_74:
[----:B------:R-:W-:Y:S05]  /*38b0*/  BSYNC B1 ;  /* 0x0000000000017941 */ /* 0x000fea0003800000 */
.L_x_73:
        /* <DEDUP_REMOVED lines=10> */
.L_x_76:
[----:B------:R-:W-:Y:S05]  /*3960*/  BSYNC B1 ;  /* 0x0000000000017941 */ /* 0x000fea0003800000 */
.L_x_75:
        /* <DEDUP_REMOVED lines=9> */
.L_x_78:
[----:B------:R-:W-:Y:S05]  /*3a00*/  BSYNC B1 ;  /* 0x0000000000017941 */ /* 0x000fea0003800000 */
.L_x_77:
        /* <DEDUP_REMOVED lines=9> */
.L_x_80:
[----:B------:R-:W-:Y:S05]  /*3aa0*/  BSYNC B1 ;  /* 0x0000000000017941 */ /* 0x000fea0003800000 */
.L_x_79:
        /* <DEDUP_REMOVED lines=10> */
.L_x_82:
[----:B------:R-:W-:Y:S05]  /*3b50*/  BSYNC B1 ;  /* 0x0000000000017941 */ /* 0x000fea0003800000 */
.L_x_81:
        /* <DEDUP_REMOVED lines=10> */
.L_x_84:
[----:B------:R-:W-:Y:S05]  /*3c00*/  BSYNC B1 ;  /* 0x0000000000017941 */ /* 0x000fea0003800000 */
.L_x_83:
        /* <DEDUP_REMOVED lines=9> */
.L_x_86:
[----:B------:R-:W-:Y:S05]  /*3ca0*/  BSYNC B1 ;  /* 0x0000000000017941 */ /* 0x000fea0003800000 */
.L_x_85:
        /* <DEDUP_REMOVED lines=9> */
.L_x_88:
[----:B------:R-:W-:Y:S05]  /*3d40*/  BSYNC B1 ;  /* 0x0000000000017941 */ /* 0x000fea0003800000 */
.L_x_87:
        /* <DEDUP_REMOVED lines=10> */
.L_x_90:
[----:B------:R-:W-:Y:S05]  /*3df0*/  BSYNC B1 ;  /* 0x0000000000017941 */ /* 0x000fea0003800000 */
.L_x_89:
        /* <DEDUP_REMOVED lines=10> */
.L_x_92:
[----:B------:R-:W-:Y:S05]  /*3ea0*/  BSYNC B1 ;  /* 0x0000000000017941 */ /* 0x000fea0003800000 */
.L_x_91:
        /* <DEDUP_REMOVED lines=9> */
.L_x_94:
[----:B------:R-:W-:Y:S05]  /*3f40*/  BSYNC B1 ;  /* 0x0000000000017941 */ /* 0x000fea0003800000 */
.L_x_93:
        /* <DEDUP_REMOVED lines=9> */
.L_x_96:
[----:B------:R-:W-:Y:S05]  /*3fe0*/  BSYNC B1 ;  /* 0x0000000000017941 */ /* 0x000fea0003800000 */
.L_x_95:
        /* <DEDUP_REMOVED lines=10> */
.L_x_98:
[----:B------:R-:W-:Y:S05]  /*4090*/  BSYNC B1 ;  /* 0x0000000000017941 */ /* 0x000fea0003800000 */
.L_x_97:
        /* <DEDUP_REMOVED lines=10> */
.L_x_100:
[----:B------:R-:W-:Y:S05]  /*4140*/  BSYNC B1 ;  /* 0x0000000000017941 */ /* 0x000fea0003800000 */
.L_x_99:
        /* <DEDUP_REMOVED lines=9> */
.L_x_102:
[----:B------:R-:W-:Y:S05]  /*41e0*/  BSYNC B1 ;  /* 0x0000000000017941 */ /* 0x000fea0003800000 */
.L_x_101:
        /* <DEDUP_REMOVED lines=9> */
.L_x_104:
[----:B------:R-:W-:Y:S05]  /*4280*/  BSYNC B1 ;  /* 0x0000000000017941 */ /* 0x000fea0003800000 */
.L_x_103:
        /* <DEDUP_REMOVED lines=10> */
.L_x_106:
[----:B------:R-:W-:Y:S05]  /*4330*/  BSYNC B1 ;  /* 0x0000000000017941 */ /* 0x000fea0003800000 */
.L_x_105:
        /* <DEDUP_REMOVED lines=10> */
.L_x_108:
[----:B------:R-:W-:Y:S05]  /*43e0*/  BSYNC B1 ;  /* 0x0000000000017941 */ /* 0x000fea0003800000 */
.L_x_107:
        /* <DEDUP_REMOVED lines=9> */
.L_x_110:
[----:B------:R-:W-:Y:S05]  /*4480*/  BSYNC B1 ;  /* 0x0000000000017941 */ /* 0x000fea0003800000 */
.L_x_109:
        /* <DEDUP_REMOVED lines=9> */
.L_x_112:
[----:B------:R-:W-:Y:S05]  /*4520*/  BSYNC B1 ;  /* 0x0000000000017941 */ /* 0x000fea0003800000 */
.L_x_111:
        /* <DEDUP_REMOVED lines=10> */
.L_x_114:
[----:B------:R-:W-:Y:S05]  /*45d0*/  BSYNC B1 ;  /* 0x0000000000017941 */ /* 0x000fea0003800000 */
.L_x_113:
        /* <DEDUP_REMOVED lines=10> */
.L_x_116:
[----:B------:R-:W-:Y:S05]  /*4680*/  BSYNC B1 ;  /* 0x0000000000017941 */ /* 0x000fea0003800000 */
.L_x_115:
        /* <DEDUP_REMOVED lines=9> */
.L_x_118:
[----:B------:R-:W-:Y:S05]  /*4720*/  BSYNC B1 ;  /* 0x0000000000017941 */ /* 0x000fea0003800000 */
.L_x_117:
        /* <DEDUP_REMOVED lines=9> */
.L_x_120:
[----:B------:R-:W-:Y:S05]  /*47c0*/  BSYNC B1 ;  /* 0x0000000000017941 */ /* 0x000fea0003800000 */
.L_x_119:
        /* <DEDUP_REMOVED lines=10> */
.L_x_122:
[----:B------:R-:W-:Y:S05]  /*4870*/  BSYNC B1 ;  /* 0x0000000000017941 */ /* 0x000fea0003800000 */
.L_x_121:
        /* <DEDUP_REMOVED lines=10> */
.L_x_124:
[----:B------:R-:W-:Y:S05]  /*4920*/  BSYNC B1 ;  /* 0x0000000000017941 */ /* 0x000fea0003800000 */
.L_x_123:
        /* <DEDUP_REMOVED lines=9> */
.L_x_126:
[----:B------:R-:W-:Y:S05]  /*49c0*/  BSYNC B1 ;  /* 0x0000000000017941 */ /* 0x000fea0003800000 */
.L_x_125:
        /* <DEDUP_REMOVED lines=9> */
.L_x_128:
[----:B------:R-:W-:Y:S05]  /*4a60*/  BSYNC B1 ;  /* 0x0000000000017941 */ /* 0x000fea0003800000 */
.L_x_127:
        /* <DEDUP_REMOVED lines=10> */
.L_x_130:
[----:B------:R-:W-:Y:S05]  /*4b10*/  BSYNC B1 ;  /* 0x0000000000017941 */ /* 0x000fea0003800000 */
.L_x_129:
        /* <DEDUP_REMOVED lines=10> */
.L_x_132:
[----:B------:R-:W-:Y:S05]  /*4bc0*/  BSYNC B1 ;  /* 0x0000000000017941 */ /* 0x000fea0003800000 */
.L_x_131:
        /* <DEDUP_REMOVED lines=9> */
.L_x_134:
[----:B------:R-:W-:Y:S05]  /*4c60*/  BSYNC B1 ;  /* 0x0000000000017941 */ /* 0x000fea0003800000 */
.L_x_133:
        /* <DEDUP_REMOVED lines=9> */
.L_x_136:
[----:B------:R-:W-:Y:S05]  /*4d00*/  BSYNC B1 ;  /* 0x0000000000017941 */ /* 0x000fea0003800000 */
.L_x_135:
        /* <DEDUP_REMOVED lines=10> */
.L_x_138:
[----:B------:R-:W-:Y:S05]  /*4db0*/  BSYNC B1 ;  /* 0x0000000000017941 */ /* 0x000fea0003800000 */
.L_x_137:
        /* <DEDUP_REMOVED lines=10> */
.L_x_140:
[----:B------:R-:W-:Y:S05]  /*4e60*/  BSYNC B1 ;  /* 0x0000000000017941 */ /* 0x000fea0003800000 */
.L_x_139:
        /* <DEDUP_REMOVED lines=9> */
.L_x_142:
[----:B------:R-:W-:Y:S05]  /*4f00*/  BSYNC B1 ;  /* 0x0000000000017941 */ /* 0x000fea0003800000 */
.L_x_141:
        /* <DEDUP_REMOVED lines=9> */
.L_x_144:
[----:B------:R-:W-:Y:S05]  /*4fa0*/  BSYNC B1 ;  /* 0x0000000000017941 */ /* 0x000fea0003800000 */
.L_x_143:
        /* <DEDUP_REMOVED lines=10> */
.L_x_146:
[----:B------:R-:W-:Y:S05]  /*5050*/  BSYNC B1 ;  /* 0x0000000000017941 */ /* 0x000fea0003800000 */
.L_x_145:
        /* <DEDUP_REMOVED lines=10> */
.L_x_148:
[----:B------:R-:W-:Y:S05]  /*5100*/  BSYNC B1 ;  /* 0x0000000000017941 */ /* 0x000fea0003800000 */
.L_x_147:
        /* <DEDUP_REMOVED lines=9> */
.L_x_150:
[----:B------:R-:W-:Y:S05]  /*51a0*/  BSYNC B1 ;  /* 0x0000000000017941 */ /* 0x000fea0003800000 */
.L_x_149:
        /* <DEDUP_REMOVED lines=9> */
.L_x_152:
[----:B------:R-:W-:Y:S05]  /*5240*/  BSYNC B1 ;  /* 0x0000000000017941 */ /* 0x000fea0003800000 */
.L_x_151:
        /* <DEDUP_REMOVED lines=10> */
.L_x_154:
[----:B------:R-:W-:Y:S05]  /*52f0*/  BSYNC B1 ;  /* 0x0000000000017941 */ /* 0x000fea0003800000 */
.L_x_153:
        /* <DEDUP_REMOVED lines=10> */
.L_x_156:
[----:B------:R-:W-:Y:S05]  /*53a0*/  BSYNC B1 ;  /* 0x0000000000017941 */ /* 0x000fea0003800000 */
.L_x_155:
        /* <DEDUP_REMOVED lines=9> */
.L_x_158:
[----:B------:R-:W-:Y:S05]  /*5440*/  BSYNC B1 ;  /* 0x0000000000017941 */ /* 0x000fea0003800000 */
.L_x_157:
        /* <DEDUP_REMOVED lines=9> */
.L_x_160:
[----:B------:R-:W-:Y:S05]  /*54e0*/  BSYNC B1 ;  /* 0x0000000000017941 */ /* 0x000fea0003800000 */
.L_x_159:
        /* <DEDUP_REMOVED lines=10> */
.L_x_162:
[----:B------:R-:W-:Y:S05]  /*5590*/  BSYNC B1 ;  /* 0x0000000000017941 */ /* 0x000fea0003800000 */
.L_x_161:
        /* <DEDUP_REMOVED lines=10> */
.L_x_164:
[----:B------:R-:W-:Y:S05]  /*5640*/  BSYNC B1 ;  /* 0x0000000000017941 */ /* 0x000fea0003800000 */
.L_x_163:
        /* <DEDUP_REMOVED lines=9> */
.L_x_166:
[----:B------:R-:W-:Y:S05]  /*56e0*/  BSYNC B1 ;  /* 0x0000000000017941 */ /* 0x000fea0003800000 */
.L_x_165:
        /* <DEDUP_REMOVED lines=9> */
.L_x_168:
[----:B------:R-:W-:Y:S05]  /*5780*/  BSYNC B1 ;  /* 0x0000000000017941 */ /* 0x000fea0003800000 */
.L_x_167:
        /* <DEDUP_REMOVED lines=10> */
.L_x_170:
[----:B------:R-:W-:Y:S05]  /*5830*/  BSYNC B1 ;  /* 0x0000000000017941 */ /* 0x000fea0003800000 */
.L_x_169:
        /* <DEDUP_REMOVED lines=10> */
.L_x_172:
[----:B------:R-:W-:Y:S05]  /*58e0*/  BSYNC B1 ;  /* 0x0000000000017941 */ /* 0x000fea0003800000 */
.L_x_171:
        /* <DEDUP_REMOVED lines=9> */
.L_x_174:
[----:B------:R-:W-:Y:S05]  /*5980*/  BSYNC B1 ;  /* 0x0000000000017941 */ /* 0x000fea0003800000 */
.L_x_173:
        /* <DEDUP_REMOVED lines=9> */
.L_x_176:
[----:B------:R-:W-:Y:S05]  /*5a20*/  BSYNC B1 ;  /* 0x0000000000017941 */ /* 0x000fea0003800000 */
.L_x_175:
        /* <DEDUP_REMOVED lines=10> */
.L_x_178:
[----:B------:R-:W-:Y:S05]  /*5ad0*/  BSYNC B1 ;  /* 0x0000000000017941 */ /* 0x000fea0003800000 */
.L_x_177:
        /* <DEDUP_REMOVED lines=10> */
.L_x_180:
[----:B------:R-:W-:Y:S05]  /*5b80*/  BSYNC B1 ;  /* 0x0000000000017941 */ /* 0x000fea0003800000 */
.L_x_179:
        /* <DEDUP_REMOVED lines=9> */
.L_x_182:
[----:B------:R-:W-:Y:S05]  /*5c20*/  BSYNC B1 ;  /* 0x0000000000017941 */ /* 0x000fea0003800000 */
.L_x_181:
        /* <DEDUP_REMOVED lines=9> */
.L_x_184:
[----:B------:R-:W-:Y:S05]  /*5cc0*/  BSYNC B1 ;  /* 0x0000000000017941 */ /* 0x000fea0003800000 */
.L_x_183:
        /* <DEDUP_REMOVED lines=10> */
.L_x_186:
[----:B------:R-:W-:Y:S05]  /*5d70*/  BSYNC B1 ;  /* 0x0000000000017941 */ /* 0x000fea0003800000 */
.L_x_185:
        /* <DEDUP_REMOVED lines=10> */
.L_x_188:
[----:B------:R-:W-:Y:S05]  /*5e20*/  BSYNC B1 ;  /* 0x0000000000017941 */ /* 0x000fea0003800000 */
.L_x_187:
        /* <DEDUP_REMOVED lines=9> */
.L_x_190:
[----:B------:R-:W-:Y:S05]  /*5ec0*/  BSYNC B1 ;  /* 0x0000000000017941 */ /* 0x000fea0003800000 */
.L_x_189:
        /* <DEDUP_REMOVED lines=9> */
.L_x_192:
[----:B------:R-:W-:Y:S05]  /*5f60*/  BSYNC B1 ;  /* 0x0000000000017941 */ /* 0x000fea0003800000 */
.L_x_191:
        /* <DEDUP_REMOVED lines=10> */
.L_x_194:
[----:B------:R-:W-:Y:S05]  /*6010*/  BSYNC B1 ;  /* 0x0000000000017941 */ /* 0x000fea0003800000 */
.L_x_193:
        /* <DEDUP_REMOVED lines=10> */
.L_x_196:
[----:B------:R-:W-:Y:S05]  /*60c0*/  BSYNC B1 ;  /* 0x0000000000017941 */ /* 0x000fea0003800000 */
.L_x_195:
        /* <DEDUP_REMOVED lines=9> */
.L_x_198:
[----:B------:R-:W-:Y:S05]  /*6160*/  BSYNC B1 ;  /* 0x0000000000017941 */ /* 0x000fea0003800000 */
.L_x_197:
        /* <DEDUP_REMOVED lines=9> */
.L_x_200:
[----:B------:R-:W-:Y:S05]  /*6200*/  BSYNC B1 ;  /* 0x0000000000017941 */ /* 0x000fea0003800000 */
.L_x_199:
        /* <DEDUP_REMOVED lines=10> */
.L_x_202:
[----:B------:R-:W-:Y:S05]  /*62b0*/  BSYNC B1 ;  /* 0x0000000000017941 */ /* 0x000fea0003800000 */
.L_x_201:
        /* <DEDUP_REMOVED lines=10> */
.L_x_204:
[----:B------:R-:W-:Y:S05]  /*6360*/  BSYNC B1 ;  /* 0x0000000000017941 */ /* 0x000fea0003800000 */
.L_x_203:
        /* <DEDUP_REMOVED lines=9> */
.L_x_206:
[----:B------:R-:W-:Y:S05]  /*6400*/  BSYNC B1 ;  /* 0x0000000000017941 */ /* 0x000fea0003800000 */
.L_x_205:
        /* <DEDUP_REMOVED lines=9> */
.L_x_208:
[----:B------:R-:W-:Y:S05]  /*64a0*/  BSYNC B1 ;  /* 0x0000000000017941 */ /* 0x000fea0003800000 */
.L_x_207:
        /* <DEDUP_REMOVED lines=10> */
.L_x_210:
[----:B------:R-:W-:Y:S05]  /*6550*/  BSYNC B1 ;  /* 0x0000000000017941 */ /* 0x000fea0003800000 */
.L_x_209:
        /* <DEDUP_REMOVED lines=10> */
.L_x_212:
[----:B------:R-:W-:Y:S05]  /*6600*/  BSYNC B1 ;  /* 0x0000000000017941 */ /* 0x000fea0003800000 */
.L_x_211:
        /* <DEDUP_REMOVED lines=9> */
.L_x_214:
[----:B------:R-:W-:Y:S05]  /*66a0*/  BSYNC B1 ;  /* 0x0000000000017941 */ /* 0x000fea0003800000 */
.L_x_213:
        /* <DEDUP_REMOVED lines=9> */
.L_x_216:
[----:B------:R-:W-:Y:S05]  /*6740*/  BSYNC B1 ;  /* 0x0000000000017941 */ /* 0x000fea0003800000 */
.L_x_215:
        /* <DEDUP_REMOVED lines=10> */
.L_x_218:
[----:B------:R-:W-:Y:S05]  /*67f0*/  BSYNC B1 ;  /* 0x0000000000017941 */ /* 0x000fea0003800000 */
.L_x_217:
        /* <DEDUP_REMOVED lines=10> */
.L_x_220:
[----:B------:R-:W-:Y:S05]  /*68a0*/  BSYNC B1 ;  /* 0x0000000000017941 */ /* 0x000fea0003800000 */
.L_x_219:
        /* <DEDUP_REMOVED lines=9> */
.L_x_222:
[----:B------:R-:W-:Y:S05]  /*6940*/  BSYNC B1 ;  /* 0x0000000000017941 */ /* 0x000fea0003800000 */
.L_x_221:
        /* <DEDUP_REMOVED lines=9> */
.L_x_224:
[----:B------:R-:W-:Y:S05]  /*69e0*/  BSYNC B1 ;  /* 0x0000000000017941 */ /* 0x000fea0003800000 */
.L_x_223:
        /* <DEDUP_REMOVED lines=10> */
.L_x_226:
[----:B------:R-:W-:Y:S05]  /*6a90*/  BSYNC B1 ;  /* 0x0000000000017941 */ /* 0x000fea0003800000 */
.L_x_225:
        /* <DEDUP_REMOVED lines=10> */
.L_x_228:
[----:B------:R-:W-:Y:S05]  /*6b40*/  BSYNC B1 ;  /* 0x0000000000017941 */ /* 0x000fea0003800000 */
.L_x_227:
        /* <DEDUP_REMOVED lines=9> */
.L_x_230:
[----:B------:R-:W-:Y:S05]  /*6be0*/  BSYNC B1 ;  /* 0x0000000000017941 */ /* 0x000fea0003800000 */
.L_x_229:
        /* <DEDUP_REMOVED lines=9> */
.L_x_232:
[----:B------:R-:W-:Y:S05]  /*6c80*/  BSYNC B1 ;  /* 0x0000000000017941 */ /* 0x000fea0003800000 */
.L_x_231:
        /* <DEDUP_REMOVED lines=10> */
.L_x_234:
[----:B------:R-:W-:Y:S05]  /*6d30*/  BSYNC B1 ;  /* 0x0000000000017941 */ /* 0x000fea0003800000 */
.L_x_233:
        /* <DEDUP_REMOVED lines=10> */
.L_x_236:
[----:B------:R-:W-:Y:S05]  /*6de0*/  BSYNC B1 ;  /* 0x0000000000017941 */ /* 0x000fea0003800000 */
.L_x_235:
        /* <DEDUP_REMOVED lines=9> */
.L_x_238:
[----:B------:R-:W-:Y:S05]  /*6e80*/  BSYNC B1 ;  /* 0x0000000000017941 */ /* 0x000fea0003800000 */
.L_x_237:
        /* <DEDUP_REMOVED lines=9> */
.L_x_240:
[----:B------:R-:W-:Y:S05]  /*6f20*/  BSYNC B1 ;  /* 0x0000000000017941 */ /* 0x000fea0003800000 */
.L_x_239:
        /* <DEDUP_REMOVED lines=10> */
.L_x_242:
[----:B------:R-:W-:Y:S05]  /*6fd0*/  BSYNC B1 ;  /* 0x0000000000017941 */ /* 0x000fea0003800000 */
.L_x_241:
        /* <DEDUP_REMOVED lines=10> */
.L_x_244:
[----:B------:R-:W-:Y:S05]  /*7080*/  BSYNC B1 ;  /* 0x0000000000017941 */ /* 0x000fea0003800000 */
.L_x_243:
        /* <DEDUP_REMOVED lines=9> */
.L_x_246:
[----:B------:R-:W-:Y:S05]  /*7120*/  BSYNC B1 ;  /* 0x0000000000017941 */ /* 0x000fea0003800000 */
.L_x_245:
        /* <DEDUP_REMOVED lines=9> */
.L_x_248:
[----:B------:R-:W-:Y:S05]  /*71c0*/  BSYNC B1 ;  /* 0x0000000000017941 */ /* 0x000fea0003800000 */
.L_x_247:
        /* <DEDUP_REMOVED lines=10> */
.L_x_250:
[----:B------:R-:W-:Y:S05]  /*7270*/  BSYNC B1 ;  /* 0x0000000000017941 */ /* 0x000fea0003800000 */
.L_x_249:
        /* <DEDUP_REMOVED lines=10> */
.L_x_252:
[----:B------:R-:W-:Y:S05]  /*7320*/  BSYNC B1 ;  /* 0x0000000000017941 */ /* 0x000fea0003800000 */
.L_x_251:
        /* <DEDUP_REMOVED lines=9> */
.L_x_254:
[----:B------:R-:W-:Y:S05]  /*73c0*/  BSYNC B1 ;  /* 0x0000000000017941 */ /* 0x000fea0003800000 */
.L_x_253:
        /* <DEDUP_REMOVED lines=9> */
.L_x_256:
[----:B------:R-:W-:Y:S05]  /*7460*/  BSYNC B1 ;  /* 0x0000000000017941 */ /* 0x000fea0003800000 */
.L_x_255:
        /* <DEDUP_REMOVED lines=10> */
.L_x_258:
[----:B------:R-:W-:Y:S05]  /*7510*/  BSYNC B1 ;  /* 0x0000000000017941 */ /* 0x000fea0003800000 */
.L_x_257:
        /* <DEDUP_REMOVED lines=10> */
.L_x_260:
[----:B------:R-:W-:Y:S05]  /*75c0*/  BSYNC B1 ;  /* 0x0000000000017941 */ /* 0x000fea0003800000 */
.L_x_259:
        /* <DEDUP_REMOVED lines=9> */
.L_x_262:
[----:B------:R-:W-:Y:S05]  /*7660*/  BSYNC B1 ;  /* 0x0000000000017941 */ /* 0x000fea0003800000 */
.L_x_261:
        /* <DEDUP_REMOVED lines=9> */
.L_x_264:
[----:B------:R-:W-:Y:S05]  /*7700*/  BSYNC B1 ;  /* 0x0000000000017941 */ /* 0x000fea0003800000 */
.L_x_263:
        /* <DEDUP_REMOVED lines=10> */
.L_x_266:
[----:B------:R-:W-:Y:S05]  /*77b0*/  BSYNC B1 ;  /* 0x0000000000017941 */ /* 0x000fea0003800000 */
.L_x_265:
        /* <DEDUP_REMOVED lines=10> */
.L_x_268:
[----:B------:R-:W-:Y:S05]  /*7860*/  BSYNC B1 ;  /* 0x0000000000017941 */ /* 0x000fea0003800000 */
.L_x_267:
        /* <DEDUP_REMOVED lines=9> */
.L_x_270:
[----:B------:R-:W-:Y:S05]  /*7900*/  BSYNC B1 ;  /* 0x0000000000017941 */ /* 0x000fea0003800000 */
.L_x_269:
        /* <DEDUP_REMOVED lines=9> */
.L_x_272:
[----:B------:R-:W-:Y:S05]  /*79a0*/  BSYNC B1 ;  /* 0x0000000000017941 */ /* 0x000fea0003800000 */
.L_x_271:
        /* <DEDUP_REMOVED lines=10> */
.L_x_274:
[----:B------:R-:W-:Y:S05]  /*7a50*/  BSYNC B1 ;  /* 0x0000000000017941 */ /* 0x000fea0003800000 */
.L_x_273:
        /* <DEDUP_REMOVED lines=10> */
.L_x_276:
[----:B------:R-:W-:Y:S05]  /*7b00*/  BSYNC B1 ;  /* 0x0000000000017941 */ /* 0x000fea0003800000 */
.L_x_275:
        /* <DEDUP_REMOVED lines=9> */
.L_x_278:
[----:B------:R-:W-:Y:S05]  /*7ba0*/  BSYNC B1 ;  /* 0x0000000000017941 */ /* 0x000fea0003800000 */
.L_x_277:
        /* <DEDUP_REMOVED lines=9> */
.L_x_280:
[----:B------:R-:W-:Y:S05]  /*7c40*/  BSYNC B1 ;  /* 0x0000000000017941 */ /* 0x000fea0003800000 */
.L_x_279:
        /* <DEDUP_REMOVED lines=10> */
.L_x_282:
[----:B------:R-:W-:Y:S05]  /*7cf0*/  BSYNC B1 ;  /* 0x0000000000017941 */ /* 0x000fea0003800000 */
.L_x_281:
        /* <DEDUP_REMOVED lines=10> */
.L_x_284:
[----:B------:R-:W-:Y:S05]  /*7da0*/  BSYNC B1 ;  /* 0x0000000000017941 */ /* 0x000fea0003800000 */
.L_x_283:
        /* <DEDUP_REMOVED lines=9> */
.L_x_286:
[----:B------:R-:W-:Y:S05]  /*7e40*/  BSYNC B1 ;  /* 0x0000000000017941 */ /* 0x000fea0003800000 */
.L_x_285:
[----:B0----5:R-:W-:Y:S01]  /*7e50*/  HADD2.F32 R3, -RZ, R18.H0_H0 ;  /* 0x20000012ff037230 */ /* 0x021fe20000004100 */
[----:B------:R-:W-:Y:S01]  /*7e60*/  ISETP.GT.AND P0, PT, R4, 0x8, P0 ;  /* 0x000000080400780c */ /* 0x000fe20000704270 */
[----:B------:R-:W-:Y:S01]  /*7e70*/  @P1 IMAD.MOV.U32 R2, RZ, RZ, R10 ;  /* 0x000000ffff021224 */ /* 0x000fe200078e000a */
[----:B------:R-:W-:Y:S02]  /*7e80*/  BSSY B1, `(.L_x_287) ;  /* 0x0000009000017945 */ /* 0x000fe40003800000 */
[----:B------:R-:W-:-:S04]  /*7e90*/  FMUL R3, R3, R22 ;  /* 0x0000001603037220 */ /* 0x000fc80000400000 */
[----:B------:R-:W-:-:S05]  /*7ea0*/  FFMA R3, R150, R23, R3 ;  /* 0x0000001796037223 */ /* 0x000fca0000000003 */
[----:B------:R-:W-:-:S04]  /*7eb0*/  F2FP.F16.F32.PACK_AB R3, RZ, R3 ;  /* 0x00000003ff03723e */ /* 0x000fc800000000ff */
[----:B------:R-:W-:Y:S01]  /*7ec0*/  PRMT R0, R3, 0x7610, R0 ;  /* 0x0000761003007816 */ /* 0x000fe20000000000 */
[----:B------:R-:W-:-:S05]  /*7ed0*/  @P1 IMAD.MOV.U32 R3, RZ, RZ, R11 ;  /* 0x000000ffff031224 */ /* 0x000fca00078e000b */
[----:B------:R0:W-:Y:S01]  /*7ee0*/  @P1 STG.E.U16 desc[UR50][R2.64+0x1f0], R0 ;  /* 0x0001f00002001986 */ /* 0x0001e2000c101532 */
[----:B------:R-:W-:Y:S05]  /*7ef0*/  @!P0 BRA `(.L_x_288) ;  /* 0x0000000000048947 */ /* 0x000fea0003800000 */
[----:B------:R0:W5:Y:S02]  /*7f00*/  LDG.E.LTC128B.U16 R18, desc[UR50][R8.64+0x1f2] ;  /* 0x0001f23208127981 */ /* 0x000164000c1e1520 */
.L_x_288:
[----:B------:R-:W-:Y:S05]  /*7f10*/  BSYNC B1 ;  /* 0x0000000000017941 */ /* 0x000fea0003800000 */
.L_x_287:
[----:B------:R-:W-:Y:S05]  /*7f20*/  @!P0 BRA `(.L_x_289) ;  /* 0x0000002400408947 */ /* 0x000fea0003800000 */
[----:B0----5:R-:W-:-:S05]  /*7f30*/  HADD2.F32 R3, -RZ, R18.H0_H0 ;  /* 0x20000012ff037230 */ /* 0x021fca0000004100 */
[----:B------:R-:W-:-:S04]  /*7f40*/  FMUL R0, R3, R22 ;  /* 0x0000001603007220 */ /* 0x000fc80000400000 */
[----:B------:R-:W-:-:S05]  /*7f50*/  FFMA R0, R151, R23, R0 ;  /* 0x0000001797007223 */ /* 0x000fca0000000000 */
[----:B------:R-:W-:-:S05]  /*7f60*/  F2FP.F16.F32.PACK_AB R0, RZ, R0 ;  /* 0x00000000ff00723e */ /* 0x000fca00000000ff */
[----:B------:R0:W-:Y:S01]  /*7f70*/  STG.E.U16 desc[UR50][R10.64+0x1f2], R0 ;  /* 0x0001f2000a007986 */ /* 0x0001e2000c101532 */
[----:B------:R-:W-:Y:S05]  /*7f80*/  BRA `(.L_x_289) ;  /* 0x0000002400287947 */ /* 0x000fea0003800000 */
.L_x_36:
[----:B------:R-:W-:Y:S01]  /*7f90*/  ISETP.GT.AND P0, PT, R0, 0x1, PT ;  /* 0x000000010000780c */ /* 0x000fe20003f04270 */
[----:B------:R-:W-:Y:S01]  /*7fa0*/  ULDC.64 UR4, c[0x0][0x5c0] ;  /* 0x0001700000047ab9 */ /* 0x000fe20000000a00 */
[-C--:B------:R-:W-:Y:S01]  /*7fb0*/  FMUL R24, R24, R23.reuse ;  /* 0x0000001718187220 */ /* 0x080fe20000400000 */
[-C--:B------:R-:W-:Y:S01]  /*7fc0*/  FMUL R25, R25, R23.reuse ;  /* 0x0000001719197220 */ /* 0x080fe20000400000 */
[----:B------:R-:W-:Y:S01]  /*7fd0*/  ISETP.GT.AND P3, PT, R4, RZ, P0 ;  /* 0x000000ff0400720c */ /* 0x000fe20000764270 */
[-C--:B------:R-:W-:Y:S01]  /*7fe0*/  FMUL R26, R26, R23.reuse ;  /* 0x000000171a1a7220 */ /* 0x080fe20000400000 */
[----:B------:R-:W-:Y:S01]  /*7ff0*/  LEA R2, P4, R172, UR4, 0x1 ;  /* 0x00000004ac027c11 */ /* 0x000fe2000f8808ff */
[-C--:B------:R-:W-:Y:S01]  /*8000*/  FMUL R27, R27, R23.reuse ;  /* 0x000000171b1b7220 */ /* 0x080fe20000400000 */
[----:B------:R-:W-:Y:S01]  /*8010*/  F2FP.F16.F32.PACK_AB R24, RZ, R24 ;  /* 0x00000018ff18723e */ /* 0x000fe200000000ff */
[-C--:B------:R-:W-:Y:S01]  /*8020*/  FMUL R28, R28, R23.reuse ;  /* 0x000000171c1c7220 */ /* 0x080fe20000400000 */
[----:B------:R-:W-:Y:S01]  /*8030*/  LEA.HI.X R3, R172, UR5, R175, 0x1, P4 ;  /* 0x00000005ac037c11 */ /* 0x000fe2000a0f0caf */
[----:B------:R-:W-:Y:S01]  /*8040*/  FMUL R29, R29, R23 ;  /* 0x000000171d1d7220 */ /* 0x000fe20000400000 */
[----:B------:R-:W-:Y:S01]  /*8050*/  F2FP.F16.F32.PACK_AB R25, RZ, R25 ;  /* 0x00000019ff19723e */ /* 0x000fe200000000ff */
[-C--:B------:R-:W-:Y:S01]  /*8060*/  FMUL R30, R30, R23.reuse ;  /* 0x000000171e1e7220 */ /* 0x080fe20000400000 */
[C---:B------:R-:W-:Y:S01]  /*8070*/  SHF.L.U64.HI R11, R10.reuse, 0x4, R11 ;  /* 0x000000040a0b7819 */ /* 0x040fe2000001020b */
[----:B------:R-:W-:Y:S01]  /*8080*/  @P1 STG.E.U16 desc[UR50][R2.64], R24 ;  /* 0x0000001802001986 */ /* 0x000fe2000c101532 */
[----:B------:R-:W-:Y:S01]  /*8090*/  LEA R6, P4, R10, R2, 0x4 ;  /* 0x000000020a067211 */ /* 0x000fe200078820ff */
[-C--:B------:R-:W-:Y:S01]  /*80a0*/  FMUL R31, R31, R23.reuse ;  /* 0x000000171f1f7220 */ /* 0x080fe20000400000 */
[----:B------:R-:W-:Y:S01]  /*80b0*/  ISETP.GT.AND P2, PT, R4, 0x8, P2 ;  /* 0x000000080400780c */ /* 0x000fe20001744270 */
[----:B------:R-:W-:Y:S01]  /*80c0*/  @P3 STG.E.U16 desc[UR50][R2.64+0x2], R25 ;  /* 0x0000021902003986 */ /* 0x000fe2000c101532 */
[----:B------:R-:W-:Y:S01]  /*80d0*/  ISETP.GT.AND P1, PT, R0, 0x8, PT ;  /* 0x000000080000780c */ /* 0x000fe20003f24270 */
[----:B------:R-:W-:Y:S01]  /*80e0*/  IMAD.X R7, R11, 0x1, R3, P4 ;  /* 0x000000010b077824 */ /* 0x000fe200020e0603 */
[----:B------:R-:W-:Y:S01]  /*80f0*/  ISETP.GT.AND P3, PT, R4, 0x8, P0 ;  /* 0x000000080400780c */ /* 0x000fe20000764270 */
[-C--:B------:R-:W-:Y:S01]  /*8100*/  FMUL R32, R32, R23.reuse ;  /* 0x0000001720207220 */ /* 0x080fe20000400000 */
[----:B------:R-:W-:Y:S01]  /*8110*/  ISETP.GT.AND P0, PT, R0, 0x9, PT ;  /* 0x000000090000780c */ /* 0x000fe20003f04270 */
[-C--:B------:R-:W-:Y:S01]  /*8120*/  FMUL R33, R33, R23.reuse ;  /* 0x0000001721217220 */ /* 0x080fe20000400000 */
[----:B------:R-:W-:Y:S01]  /*8130*/  ISETP.GT.AND P5, PT, R4, RZ, P1 ;  /* 0x000000ff0400720c */ /* 0x000fe20000fa4270 */
[-C--:B------:R-:W-:Y:S01]  /*8140*/  FMUL R34, R34, R23.reuse ;  /* 0x0000001722227220 */ /* 0x080fe20000400000 */
[----:B------:R-:W-:Y:S01]  /*8150*/  ISETP.GT.AND P4, PT, R4, RZ, P0 ;  /* 0x000000ff0400720c */ /* 0x000fe20000784270 */
[-C--:B------:R-:W-:Y:S01]  /*8160*/  FMUL R35, R35, R23.reuse ;  /* 0x0000001723237220 */ /* 0x080fe20000400000 */
[----:B------:R-:W-:Y:S01]  /*8170*/  F2FP.F16.F32.PACK_AB R26, RZ, R26 ;  /* 0x0000001aff1a723e */ /* 0x000fe200000000ff */
[----:B------:R-:W-:Y:S01]  /*8180*/  FMUL R36, R36, R23 ;  /* 0x0000001724247220 */ /* 0x000fe20000400000 */
[----:B------:R-:W-:Y:S01]  /*8190*/  F2FP.F16.F32.PACK_AB R27, RZ, R27 ;  /* 0x0000001bff1b723e */ /* 0x000fe200000000ff */
[----:B------:R-:W-:Y:S01]  /*81a0*/  FMUL R37, R37, R23 ;  /* 0x0000001725257220 */ /* 0x000fe20000400000 */
[----:B------:R-:W-:Y:S01]  /*81b0*/  F2FP.F16.F32.PACK_AB R28, RZ, R28 ;  /* 0x0000001cff1c723e */ /* 0x000fe200000000ff */
[----:B------:R-:W-:Y:S01]  /*81c0*/  @P2 STG.E.U16 desc[UR50][R6.64], R26 ;  /* 0x0000001a06002986 */ /* 0x000fe2000c101532 */
[----:B------:R-:W-:Y:S01]  /*81d0*/  F2FP.F16.F32.PACK_AB R29, RZ, R29 ;  /* 0x0000001dff1d723e */ /* 0x000fe200000000ff */
[-C--:B------:R-:W-:Y:S01]  /*81e0*/  FMUL R38, R38, R23.reuse ;  /* 0x0000001726267220 */ /* 0x080fe20000400000 */
[----:B------:R-:W-:Y:S01]  /*81f0*/  ISETP.GT.AND P1, PT, R4, 0x8, P1 ;  /* 0x000000080400780c */ /* 0x000fe20000f24270 */
[----:B------:R-:W-:Y:S01]  /*8200*/  @P3 STG.E.U16 desc[UR50][R6.64+0x2], R27 ;  /* 0x0000021b06003986 */ /* 0x000fe2000c101532 */
[----:B------:R-:W-:Y:S01]  /*8210*/  ISETP.GT.AND P3, PT, R0, 0x10, PT ;  /* 0x000000100000780c */ /* 0x000fe20003f64270 */
[-C--:B------:R-:W-:Y:S01]  /*8220*/  FMUL R39, R39, R23.reuse ;  /* 0x0000001727277220 */ /* 0x080fe20000400000 */
[----:B------:R-:W-:Y:S01]  /*8230*/  ISETP.GT.AND P2, PT, R4, 0x8, P0 ;  /* 0x000000080400780c */ /* 0x000fe20000744270 */
[----:B------:R-:W-:Y:S01]  /*8240*/  @P5 STG.E.U16 desc[UR50][R2.64+0x10], R28 ;  /* 0x0000101c02005986 */ /* 0x000fe2000c101532 */
[----:B------:R-:W-:Y:S01]  /*8250*/  ISETP.GT.AND P0, PT, R0, 0x11, PT ;  /* 0x000000110000780c */ /* 0x000fe20003f04270 */
[-C--:B------:R-:W-:Y:S01]  /*8260*/  FMUL R40, R40, R23.reuse ;  /* 0x0000001728287220 */ /* 0x080fe20000400000 */
[----:B------:R-:W-:Y:S01]  /*8270*/  F2FP.F16.F32.PACK_AB R30, RZ, R30 ;  /* 0x0000001eff1e723e */ /* 0x000fe200000000ff */
[----:B------:R-:W-:Y:S01]  /*8280*/  @P4 STG.E.U16 desc[UR50][R2.64+0x12], R29 ;  /* 0x0000121d02004986 */ /* 0x000fe2000c101532 */
[C---:B------:R-:W-:Y:S01]  /*8290*/  ISETP.GT.AND P4, PT, R4.reuse, RZ, P3 ;  /* 0x000000ff0400720c */ /* 0x040fe20001f84270 */
[----:B------:R-:W-:Y:S01]  /*82a0*/  FMUL R41, R41, R23 ;  /* 0x0000001729297220 */ /* 0x000fe20000400000 */
[----:B------:R-:W-:Y:S01]  /*82b0*/  ISETP.GT.AND P5, PT, R4, RZ, P0 ;  /* 0x000000ff0400720c */ /* 0x000fe200007a4270 */
[----:B------:R-:W-:Y:S01]  /*82c0*/  @P1 STG.E.U16 desc[UR50][R6.64+0x10], R30 ;  /* 0x0000101e06001986 */ /* 0x000fe2000c101532 */
[----:B------:R-:W-:Y:S01]  /*82d0*/  F2FP.F16.F32.PACK_AB R31, RZ, R31 ;  /* 0x0000001fff1f723e */ /* 0x000fe200000000ff */
[-C--:B------:R-:W-:Y:S01]  /*82e0*/  FMUL R42, R42, R23.reuse ;  /* 0x000000172a2a7220 */ /* 0x080fe20000400000 */
[----:B------:R-:W-:Y:S01]  /*82f0*/  F2FP.F16.F32.PACK_AB R32, RZ, R32 ;  /* 0x00000020ff20723e */ /* 0x000fe200000000ff */
[----:B------:R-:W-:Y:S01]  /*8300*/  FMUL R43, R43, R23 ;  /* 0x000000172b2b7220 */ /* 0x000fe20000400000 */
[----:B------:R-:W-:Y:S01]  /*8310*/  ISETP.GT.AND P1, PT, R4, 0x8, P3 ;  /* 0x000000080400780c */ /* 0x000fe20001f24270 */
[----:B------:R-:W-:Y:S01]  /*8320*/  @P2 STG.E.U16 desc[UR50][R6.64+0x12], R31 ;  /* 0x0000121f06002986 */ /* 0x000fe2000c101532 */
[----:B------:R-:W-:Y:S01]  /*8330*/  F2FP.F16.F32.PACK_AB R33, RZ, R33 ;  /* 0x00000021ff21723e */ /* 0x000fe200000000ff */
[-C--:B------:R-:W-:Y:S01]  /*8340*/  FMUL R44, R44, R23.reuse ;  /* 0x000000172c2c7220 */ /* 0x080fe20000400000 */
[----:B------:R-:W-:Y:S01]  /*8350*/  ISETP.GT.AND P3, PT, R0, 0x18, PT ;  /* 0x000000180000780c */ /* 0x000fe20003f64270 */
[----:B------:R-:W-:Y:S01]  /*8360*/  @P4 STG.E.U16 desc[UR50][R2.64+0x20], R32 ;  /* 0x0000202002004986 */ /* 0x000fe2000c101532 */
[----:B------:R-:W-:Y:S01]  /*8370*/  ISETP.GT.AND P2, PT, R4, 0x8, P0 ;  /* 0x000000080400780c */ /* 0x000fe20000744270 */
[-C--:B------:R-:W-:Y:S01]  /*8380*/  FMUL R45, R45, R23.reuse ;  /* 0x000000172d2d7220 */ /* 0x080fe20000400000 */
[----:B------:R-:W-:Y:S01]  /*8390*/  ISETP.GT.AND P0, PT, R0, 0x19, PT ;  /* 0x000000190000780c */ /* 0x000fe20003f04270 */
[----:B------:R-:W-:Y:S01]  /*83a0*/  @P5 STG.E.U16 desc[UR50][R2.64+0x22], R33 ;  /* 0x0000222102005986 */ /* 0x000fe2000c101532 */
[----:B------:R-:W-:Y:S01]  /*83b0*/  ISETP.GT.AND P4, PT, R4, RZ, P3 ;  /* 0x000000ff0400720c */ /* 0x000fe20001f84270 */
[-C--:B------:R-:W-:Y:S01]  /*83c0*/  FMUL R46, R46, R23.reuse ;  /* 0x000000172e2e7220 */ /* 0x080fe20000400000 */
[----:B------:R-:W-:Y:S01]  /*83d0*/  ISETP.GT.AND P5, PT, R4, RZ, P0 ;  /* 0x000000ff0400720c */ /* 0x000fe200007a4270 */
[-C--:B------:R-:W-:Y:S01]  /*83e0*/  FMUL R47, R47, R23.reuse ;  /* 0x000000172f2f7220 */ /* 0x080fe20000400000 */
[----:B------:R-:W-:Y:S01]  /*83f0*/  F2FP.F16.F32.PACK_AB R34, RZ, R34 ;  /* 0x00000022ff22723e */ /* 0x000fe200000000ff */
[----:B------:R-:W-:Y:S01]  /*8400*/  FMUL R48, R48, R23 ;  /* 0x0000001730307220 */ /* 0x000fe20000400000 */
[----:B------:R-:W-:Y:S01]  /*8410*/  F2FP.F16.F32.PACK_AB R35, RZ, R35 ;  /* 0x00000023ff23723e */ /* 0x000fe200000000ff */
[-C--:B------:R-:W-:Y:S01]  /*8420*/  FMUL R49, R49, R23.reuse ;  /* 0x0000001731317220 */ /* 0x080fe20000400000 */
[----:B------:R-:W-:Y:S01]  /*8430*/  F2FP.F16.F32.PACK_AB R36, RZ, R36 ;  /* 0x00000024ff24723e */ /* 0x000fe200000000ff */
[----:B------:R-:W-:Y:S01]  /*8440*/  @P1 STG.E.U16 desc[UR50][R6.64+0x20], R34 ;  /* 0x0000202206001986 */ /* 0x000fe2000c101532 */
[----:B------:R-:W-:Y:S01]  /*8450*/  ISETP.GT.AND P1, PT, R4, 0x8, P3 ;  /* 0x000000080400780c */ /* 0x000fe20001f24270 */
[----:B------:R-:W-:Y:S01]  /*8460*/  FMUL R50, R50, R23 ;  /* 0x0000001732327220 */ /* 0x000fe20000400000 */
[----:B------:R-:W-:Y:S01]  /*8470*/  F2FP.F16.F32.PACK_AB R37, RZ, R37 ;  /* 0x00000025ff25723e */ /* 0x000fe200000000ff */
[----:B------:R-:W-:Y:S01]  /*8480*/  @P2 STG.E.U16 desc[UR50][R6.64+0x22], R35 ;  /* 0x0000222306002986 */ /* 0x000fe2000c101532 */
[----:B------:R-:W-:Y:S01]  /*8490*/  ISETP.GT.AND P3, PT, R0, 0x20, PT ;  /* 0x000000200000780c */ /* 0x000fe20003f64270 */
[-C--:B------:R-:W-:Y:S01]  /*84a0*/  FMUL R51, R51, R23.reuse ;  /* 0x0000001733337220 */ /* 0x080fe20000400000 */
[----:B------:R-:W-:Y:S01]  /*84b0*/  ISETP.GT.AND P2, PT, R4, 0x8, P0 ;  /* 0x000000080400780c */ /* 0x000fe20000744270 */
[----:B------:R-:W-:Y:S01]  /*84c0*/  @P4 STG.E.U16 desc[UR50][R2.64+0x30], R36 ;  /* 0x0000302402004986 */ /* 0x000fe2000c101532 */
[----:B------:R-:W-:Y:S01]  /*84d0*/  ISETP.GT.AND P0, PT, R0, 0x21, PT ;  /* 0x000000210000780c */ /* 0x000fe20003f04270 */
[-C--:B------:R-:W-:Y:S01]  /*84e0*/  FMUL R52, R52, R23.reuse ;  /* 0x0000001734347220 */ /* 0x080fe20000400000 */
[C---:B------:R-:W-:Y:S01]  /*84f0*/  ISETP.GT.AND P4, PT, R4.reuse, RZ, P3 ;  /* 0x000000ff0400720c */ /* 0x040fe20001f84270 */
[----:B------:R-:W-:Y:S01]  /*8500*/  @P5 STG.E.U16 desc[UR50][R2.64+0x32], R37 ;  /* 0x0000322502005986 */ /* 0x000fe2000c101532 */
        /* <DEDUP_REMOVED lines=328> */
[----:B------:R-:W-:-:S02]  /*9990*/  ISETP.GT.AND P1, PT, R4, 0x8, P3 ;  /* 0x000000080400780c */ /* 0x000fc40001f24270 */
[----:B------:R-:W-:Y:S01]  /*99a0*/  F2FP.F16.F32.PACK_AB R105, RZ, R105 ;  /* 0x00000069ff69723e */ /* 0x000fe200000000ff */
[----:B------:R-:W-:Y:S01]  /*99b0*/  @P2 STG.E.U16 desc[UR50][R6.64+0x132], R103 ;  /* 0x0001326706002986 */ /* 0x000fe2000c101532 */
[----:B------:R-:W-:Y:S02]  /*99c0*/  ISETP.GT.AND P3, PT, R0, 0xa8, PT ;  /* 0x000000a80000780c */ /* 0x000fe40003f64270 */
[----:B------:R-:W-:Y:S01]  /*99d0*/  ISETP.GT.AND P2, PT, R4, 0x8, P0 ;  /* 0x000000080400780c */ /* 0x000fe20000744270 */
[----:B------:R-:W-:Y:S01]  /*99e0*/  @P4 STG.E.U16 desc[UR50][R2.64+0x140], R104 ;  /* 0x0001406802004986 */ /* 0x000fe2000c101532 */
[----:B------:R-:W-:Y:S02]  /*99f0*/  ISETP.GT.AND P0, PT, R0, 0xa9, PT ;  /* 0x000000a90000780c */ /* 0x000fe40003f04270 */
[C---:B------:R-:W-:Y:S01]  /*9a00*/  ISETP.GT.AND P4, PT, R4.reuse, RZ, P3 ;  /* 0x000000ff0400720c */ /* 0x040fe20001f84270 */
[----:B------:R-:W-:Y:S01]  /*9a10*/  @P5 STG.E.U16 desc[UR50][R2.64+0x142], R105 ;  /* 0x0001426902005986 */ /* 0x000fe2000c101532 */
[----:B------:R-:W-:-:S02]  /*9a20*/  ISETP.GT.AND P5, PT, R4, RZ, P0 ;  /* 0x000000ff0400720c */ /* 0x000fc400007a4270 */
[----:B------:R-:W-:Y:S02]  /*9a30*/  F2FP.F16.F32.PACK_AB R106, RZ, R106 ;  /* 0x0000006aff6a723e */ /* 0x000fe400000000ff */
[----:B------:R-:W-:Y:S02]  /*9a40*/  F2FP.F16.F32.PACK_AB R107, RZ, R107 ;  /* 0x0000006bff6b723e */ /* 0x000fe400000000ff */
[----:B------:R-:W-:Y:S01]  /*9a50*/  F2FP.F16.F32.PACK_AB R108, RZ, R108 ;  /* 0x0000006cff6c723e */ /* 0x000fe200000000ff */
[----:B------:R-:W-:Y:S01]  /*9a60*/  @P1 STG.E.U16 desc[UR50][R6.64+0x140], R106 ;  /* 0x0001406a06001986 */ /* 0x000fe2000c101532 */
[----:B------:R-:W-:Y:S02]  /*9a70*/  ISETP.GT.AND P1, PT, R4, 0x8, P3 ;  /* 0x000000080400780c */ /* 0x000fe40001f24270 */
[----:B------:R-:W-:Y:S01]  /*9a80*/  F2FP.F16.F32.PACK_AB R109, RZ, R109 ;  /* 0x0000006dff6d723e */ /* 0x000fe200000000ff */
[----:B------:R-:W-:Y:S01]  /*9a90*/  @P2 STG.E.U16 desc[UR50][R6.64+0x142], R107 ;  /* 0x0001426b06002986 */ /* 0x000fe2000c101532 */
[----:B------:R-:W-:-:S02]  /*9aa0*/  ISETP.GT.AND P3, PT, R0, 0xb0, PT ;  /* 0x000000b00000780c */ /* 0x000fc40003f64270 */
[----:B------:R-:W-:Y:S01]  /*9ab0*/  ISETP.GT.AND P2, PT, R4, 0x8, P0 ;  /* 0x000000080400780c */ /* 0x000fe20000744270 */
[----:B------:R-:W-:Y:S01]  /*9ac0*/  @P4 STG.E.U16 desc[UR50][R2.64+0x150], R108 ;  /* 0x0001506c02004986 */ /* 0x000fe2000c101532 */
[----:B------:R-:W-:Y:S02]  /*9ad0*/  ISETP.GT.AND P0, PT, R0, 0xb1, PT ;  /* 0x000000b10000780c */ /* 0x000fe40003f04270 */
[C---:B------:R-:W-:Y:S01]  /*9ae0*/  ISETP.GT.AND P4, PT, R4.reuse, RZ, P3 ;  /* 0x000000ff0400720c */ /* 0x040fe20001f84270 */
[----:B------:R-:W-:Y:S01]  /*9af0*/  @P5 STG.E.U16 desc[UR50][R2.64+0x152], R109 ;  /* 0x0001526d02005986 */ /* 0x000fe2000c101532 */
[----:B------:R-:W-:Y:S02]  /*9b00*/  ISETP.GT.AND P5, PT, R4, RZ, P0 ;  /* 0x000000ff0400720c */ /* 0x000fe400007a4270 */
[----:B------:R-:W-:Y:S02]  /*9b10*/  F2FP.F16.F32.PACK_AB R110, RZ, R110 ;  /* 0x0000006eff6e723e */ /* 0x000fe400000000ff */
[----:B------:R-:W-:-:S02]  /*9b20*/  F2FP.F16.F32.PACK_AB R111, RZ, R111 ;  /* 0x0000006fff6f723e */ /* 0x000fc400000000ff */
[----:B------:R-:W-:Y:S01]  /*9b30*/  F2FP.F16.F32.PACK_AB R112, RZ, R112 ;  /* 0x00000070ff70723e */ /* 0x000fe200000000ff */
[----:B------:R-:W-:Y:S01]  /*9b40*/  @P1 STG.E.U16 desc[UR50][R6.64+0x150], R110 ;  /* 0x0001506e06001986 */ /* 0x000fe2000c101532 */
[----:B------:R-:W-:Y:S02]  /*9b50*/  ISETP.GT.AND P1, PT, R4, 0x8, P3 ;  /* 0x000000080400780c */ /* 0x000fe40001f24270 */
[----:B------:R-:W-:Y:S01]  /*9b60*/  F2FP.F16.F32.PACK_AB R113, RZ, R113 ;  /* 0x00000071ff71723e */ /* 0x000fe200000000ff */
[----:B------:R-:W-:Y:S01]  /*9b70*/  @P2 STG.E.U16 desc[UR50][R6.64+0x152], R111 ;  /* 0x0001526f06002986 */ /* 0x000fe2000c101532 */
[----:B------:R-:W-:Y:S02]  /*9b80*/  ISETP.GT.AND P3, PT, R0, 0xb8, PT ;  /* 0x000000b80000780c */ /* 0x000fe40003f64270 */
[----:B------:R-:W-:Y:S01]  /*9b90*/  ISETP.GT.AND P2, PT, R4, 0x8, P0 ;  /* 0x000000080400780c */ /* 0x000fe20000744270 */
[----:B------:R-:W-:Y:S01]  /*9ba0*/  @P4 STG.E.U16 desc[UR50][R2.64+0x160], R112 ;  /* 0x0001607002004986 */ /* 0x000fe2000c101532 */
[----:B------:R-:W-:-:S02]  /*9bb0*/  ISETP.GT.AND P0, PT, R0, 0xb9, PT ;  /* 0x000000b90000780c */ /* 0x000fc40003f04270 */
[C---:B------:R-:W-:Y:S01]  /*9bc0*/  ISETP.GT.AND P4, PT, R4.reuse, RZ, P3 ;  /* 0x000000ff0400720c */ /* 0x040fe20001f84270 */
[----:B------:R-:W-:Y:S01]  /*9bd0*/  @P5 STG.E.U16 desc[UR50][R2.64+0x162], R113 ;  /* 0x0001627102005986 */ /* 0x000fe2000c101532 */
[C---:B------:R-:W-:Y:S02]  /*9be0*/  ISETP.GT.AND P5, PT, R4.reuse, RZ, P0 ;  /* 0x000000ff0400720c */ /* 0x040fe400007a4270 */
[----:B------:R-:W-:Y:S02]  /*9bf0*/  F2FP.F16.F32.PACK_AB R114, RZ, R114 ;  /* 0x00000072ff72723e */ /* 0x000fe400000000ff */
[----:B------:R-:W-:Y:S02]  /*9c00*/  F2FP.F16.F32.PACK_AB R115, RZ, R115 ;  /* 0x00000073ff73723e */ /* 0x000fe400000000ff */
        /* <DEDUP_REMOVED lines=58> */
[C---:B------:R-:W-:Y:S02]  /*9fb0*/  ISETP.GT.AND P1, PT, R4.reuse, 0x8, P2 ;  /* 0x000000080400780c */ /* 0x040fe40001724270 */
[----:B------:R-:W-:Y:S01]  /*9fc0*/  F2FP.F16.F32.PACK_AB R133, RZ, R133 ;  /* 0x00000085ff85723e */ /* 0x000fe200000000ff */
[----:B------:R-:W-:Y:S01]  /*9fd0*/  @P0 STG.E.U16 desc[UR50][R6.64+0x1a2], R131 ;  /* 0x0001a28306000986 */ /* 0x000fe2000c101532 */
[----:B------:R-:W-:-:S02]  /*9fe0*/  ISETP.GT.AND P2, PT, R4, 0x8, P3 ;  /* 0x000000080400780c */ /* 0x000fc40001f44270 */
[C---:B------:R-:W-:Y:S01]  /*9ff0*/  ISETP.GT.AND P3, PT, R0.reuse, 0xe0, PT ;  /* 0x000000e00000780c */ /* 0x040fe20003f64270 */
        /* <DEDUP_REMOVED lines=9> */
[----:B------:R-:W-:Y:S02]  /*a090*/  F2FP.F16.F32.PACK_AB R137, RZ, R137 ;  /* 0x00000089ff89723e */ /* 0x000fe400000000ff */
[C---:B------:R-:W-:Y:S01]  /*a0a0*/  ISETP.GT.AND P1, PT, R4.reuse, 0x8, P3 ;  /* 0x000000080400780c */ /* 0x040fe20001f24270 */
[----:B------:R-:W-:Y:S01]  /*a0b0*/  @P2 STG.E.U16 desc[UR50][R6.64+0x1b2], R135 ;  /* 0x0001b28706002986 */ /* 0x000fe2000c101532 */
[----:B------:R-:W-:Y:S02]  /*a0c0*/  ISETP.GT.AND P0, PT, R4, 0x8, P0 ;  /* 0x000000080400780c */ /* 0x000fe40000704270 */
[----:B------:R-:W-:Y:S01]  /*a0d0*/  F2FP.F16.F32.PACK_AB R138, RZ, R138 ;  /* 0x0000008aff8a723e */ /* 0x000fe200000000ff */
[----:B------:R-:W-:Y:S01]  /*a0e0*/  @P4 STG.E.U16 desc[UR50][R2.64+0x1c0], R136 ;  /* 0x0001c08802004986 */ /* 0x000fe2000c101532 */
[----:B------:R-:W-:-:S02]  /*a0f0*/  ISETP.GT.AND P4, PT, R0, 0xe8, PT ;  /* 0x000000e80000780c */ /* 0x000fc40003f84270 */
[----:B------:R-:W-:Y:S01]  /*a100*/  F2FP.F16.F32.PACK_AB R139, RZ, R139 ;  /* 0x0000008bff8b723e */ /* 0x000fe200000000ff */
[----:B------:R-:W-:Y:S01]  /*a110*/  @P5 STG.E.U16 desc[UR50][R2.64+0x1c2], R137 ;  /* 0x0001c28902005986 */ /* 0x000fe2000c101532 */
[----:B------:R-:W-:Y:S02]  /*a120*/  ISETP.GT.AND P5, PT, R0, 0xe9, PT ;  /* 0x000000e90000780c */ /* 0x000fe40003fa4270 */
[C---:B------:R-:W-:Y:S01]  /*a130*/  ISETP.GT.AND P2, PT, R4.reuse, RZ, P4 ;  /* 0x000000ff0400720c */ /* 0x040fe20002744270 */
[----:B------:R-:W-:Y:S01]  /*a140*/  @P1 STG.E.U16 desc[UR50][R6.64+0x1c0], R138 ;  /* 0x0001c08a06001986 */ /* 0x000fe2000c101532 */
[----:B------:R-:W-:Y:S02]  /*a150*/  ISETP.GT.AND P6, PT, R4, RZ, P5 ;  /* 0x000000ff0400720c */ /* 0x000fe40002fc4270 */
[----:B------:R-:W-:Y:S01]  /*a160*/  F2FP.F16.F32.PACK_AB R140, RZ, R140 ;  /* 0x0000008cff8c723e */ /* 0x000fe200000000ff */
[----:B------:R-:W-:Y:S01]  /*a170*/  @P0 STG.E.U16 desc[UR50][R6.64+0x1c2], R139 ;  /* 0x0001c28b06000986 */ /* 0x000fe2000c101532 */
[----:B------:R-:W-:-:S02]  /*a180*/  F2FP.F16.F32.PACK_AB R141, RZ, R141 ;  /* 0x0000008dff8d723e */ /* 0x000fc400000000ff */
[----:B------:R-:W-:Y:S02]  /*a190*/  ISETP.GT.AND P4, PT, R4, 0x8, P4 ;  /* 0x000000080400780c */ /* 0x000fe40002784270 */
[C---:B------:R-:W-:Y:S02]  /*a1a0*/  ISETP.GT.AND P3, PT, R0.reuse, 0xf0, PT ;  /* 0x000000f00000780c */ /* 0x040fe40003f64270 */
[----:B------:R-:W-:Y:S01]  /*a1b0*/  F2FP.F16.F32.PACK_AB R142, RZ, R142 ;  /* 0x0000008eff8e723e */ /* 0x000fe200000000ff */
[----:B------:R-:W-:Y:S01]  /*a1c0*/  @P2 STG.E.U16 desc[UR50][R2.64+0x1d0], R140 ;  /* 0x0001d08c02002986 */ /* 0x000fe2000c101532 */
[----:B------:R-:W-:Y:S02]  /*a1d0*/  ISETP.GT.AND P2, PT, R0, 0xf1, PT ;  /* 0x000000f10000780c */ /* 0x000fe40003f44270 */
[----:B------:R-:W-:Y:S01]  /*a1e0*/  F2FP.F16.F32.PACK_AB R143, RZ, R143 ;  /* 0x0000008fff8f723e */ /* 0x000fe200000000ff */
[----:B------:R-:W-:Y:S01]  /*a1f0*/  @P6 STG.E.U16 desc[UR50][R2.64+0x1d2], R141 ;  /* 0x0001d28d02006986 */ /* 0x000fe2000c101532 */
[----:B------:R-:W-:-:S02]  /*a200*/  ISETP.GT.AND P6, PT, R4, 0x8, P5 ;  /* 0x000000080400780c */ /* 0x000fc40002fc4270 */
[C---:B------:R-:W-:Y:S01]  /*a210*/  ISETP.GT.AND P5, PT, R4.reuse, RZ, P3 ;  /* 0x000000ff0400720c */ /* 0x040fe20001fa4270 */
[----:B------:R-:W-:Y:S01]  /*a220*/  @P4 STG.E.U16 desc[UR50][R6.64+0x1d0], R142 ;  /* 0x0001d08e06004986 */ /* 0x000fe2000c101532 */
[C---:B------:R-:W-:Y:S02]  /*a230*/  ISETP.GT.AND P3, PT, R4.reuse, 0x8, P3 ;  /* 0x000000080400780c */ /* 0x040fe40001f64270 */
[C---:B------:R-:W-:Y:S02]  /*a240*/  ISETP.GT.AND P4, PT, R4.reuse, RZ, P2 ;  /* 0x000000ff0400720c */ /* 0x040fe40001784270 */
[----:B------:R-:W-:Y:S02]  /*a250*/  F2FP.F16.F32.PACK_AB R144, RZ, R144 ;  /* 0x00000090ff90723e */ /* 0x000fe400000000ff */
[----:B------:R-:W-:Y:S02]  /*a260*/  ISETP.GT.AND P2, PT, R4, 0x8, P2 ;  /* 0x000000080400780c */ /* 0x000fe40001744270 */
[C---:B------:R-:W-:Y:S01]  /*a270*/  ISETP.GT.AND P0, PT, R0.reuse, 0xf9, PT ;  /* 0x000000f90000780c */ /* 0x040fe20003f04270 */
[----:B------:R-:W-:Y:S01]  /*a280*/  @P6 STG.E.U16 desc[UR50][R6.64+0x1d2], R143 ;  /* 0x0001d28f06006986 */ /* 0x000fe2000c101532 */
[----:B------:R-:W-:-:S02]  /*a290*/  ISETP.GT.AND P1, PT, R0, 0xf8, PT ;  /* 0x000000f80000780c */ /* 0x000fc40003f24270 */
[----:B------:R-:W-:Y:S01]  /*a2a0*/  F2FP.F16.F32.PACK_AB R145, RZ, R145 ;  /* 0x00000091ff91723e */ /* 0x000fe200000000ff */
[----:B------:R-:W-:Y:S01]  /*a2b0*/  @P5 STG.E.U16 desc[UR50][R2.64+0x1e0], R144 ;  /* 0x0001e09002005986 */ /* 0x000fe2000c101532 */
[C---:B------:R-:W-:Y:S01]  /*a2c0*/  ISETP.GT.AND P6, PT, R4.reuse, RZ, P1 ;  /* 0x000000ff0400720c */ /* 0x040fe20000fc4270 */
[----:B------:R-:W-:Y:S01]  /*a2d0*/  @P3 IMAD.MOV.U32 R5, RZ, RZ, R7 ;  /* 0x000000ffff053224 */ /* 0x000fe200078e0007 */
[C---:B------:R-:W-:Y:S01]  /*a2e0*/  ISETP.GT.AND P5, PT, R4.reuse, RZ, P0 ;  /* 0x000000ff0400720c */ /* 0x040fe200007a4270 */
[----:B------:R-:W-:Y:S01]  /*a2f0*/  @P4 STG.E.U16 desc[UR50][R2.64+0x1e2], R145 ;  /* 0x0001e29102004986 */ /* 0x000fe2000c101532 */
[C---:B------:R-:W-:Y:S02]  /*a300*/  ISETP.GT.AND P1, PT, R4.reuse, 0x8, P1 ;  /* 0x000000080400780c */ /* 0x040fe40000f24270 */
[----:B------:R-:W-:Y:S01]  /*a310*/  ISETP.GT.AND P0, PT, R4, 0x8, P0 ;  /* 0x000000080400780c */ /* 0x000fe20000704270 */
[----:B------:R-:W-:Y:S01]  /*a320*/  @P3 IMAD.MOV.U32 R4, RZ, RZ, R6 ;  /* 0x000000ffff043224 */ /* 0x000fe200078e0006 */
[----:B------:R-:W-:-:S02]  /*a330*/  F2FP.F16.F32.PACK_AB R146, RZ, R146 ;  /* 0x00000092ff92723e */ /* 0x000fc400000000ff */
[----:B------:R-:W-:Y:S02]  /*a340*/  F2FP.F16.F32.PACK_AB R147, RZ, R147 ;  /* 0x00000093ff93723e */ /* 0x000fe400000000ff */
[----:B------:R-:W-:Y:S01]  /*a350*/  F2FP.F16.F32.PACK_AB R148, RZ, R148 ;  /* 0x00000094ff94723e */ /* 0x000fe200000000ff */
[----:B------:R0:W-:Y:S01]  /*a360*/  @P3 STG.E.U16 desc[UR50][R4.64+0x1e0], R146 ;  /* 0x0001e09204003986 */ /* 0x0001e2000c101532 */
[----:B------:R-:W-:Y:S02]  /*a370*/  F2FP.F16.F32.PACK_AB R149, RZ, R149 ;  /* 0x00000095ff95723e */ /* 0x000fe400000000ff */
[----:B------:R-:W-:Y:S02]  /*a380*/  F2FP.F16.F32.PACK_AB R150, RZ, R150 ;  /* 0x00000096ff96723e */ /* 0x000fe400000000ff */
[----:B------:R-:W-:Y:S01]  /*a390*/  F2FP.F16.F32.PACK_AB R151, RZ, R151 ;  /* 0x00000097ff97723e */ /* 0x000fe200000000ff */
[----:B0-----:R-:W-:Y:S02]  /*a3a0*/  @P2 IMAD.MOV.U32 R4, RZ, RZ, R6 ;  /* 0x000000ffff042224 */ /* 0x001fe400078e0006 */
[----:B------:R-:W-:-:S05]  /*a3b0*/  @P2 IMAD.MOV.U32 R5, RZ, RZ, R7 ;  /* 0x000000ffff052224 */ /* 0x000fca00078e0007 */
[----:B------:R-:W-:Y:S04]  /*a3c0*/  @P2 STG.E.U16 desc[UR50][R4.64+0x1e2], R147 ;  /* 0x0001e29304002986 */ /* 0x000fe8000c101532 */
[----:B------:R-:W-:Y:S04]  /*a3d0*/  @P6 STG.E.U16 desc[UR50][R2.64+0x1f0], R148 ;  /* 0x0001f09402006986 */ /* 0x000fe8000c101532 */
[----:B------:R0:W-:Y:S02]  /*a3e0*/  @P5 STG.E.U16 desc[UR50][R2.64+0x1f2], R149 ;  /* 0x0001f29502005986 */ /* 0x0001e4000c101532 */
[----:B0-----:R-:W-:-:S02]  /*a3f0*/  @P1 IMAD.MOV.U32 R2, RZ, RZ, R6 ;  /* 0x000000ffff021224 */ /* 0x001fc400078e0006 */
[----:B------:R-:W-:-:S05]  /*a400*/  @P1 IMAD.MOV.U32 R3, RZ, RZ, R7 ;  /* 0x000000ffff031224 */ /* 0x000fca00078e0007 */
[----:B------:R0:W-:Y:S04]  /*a410*/  @P1 STG.E.U16 desc[UR50][R2.64+0x1f0], R150 ;  /* 0x0001f09602001986 */ /* 0x0001e8000c101532 */
[----:B------:R0:W-:Y:S02]  /*a420*/  @P0 STG.E.U16 desc[UR50][R6.64+0x1f2], R151 ;  /* 0x0001f29706000986 */ /* 0x0001e4000c101532 */
.L_x_289:
[----:B------:R-:W-:Y:S05]  /*a430*/  BSYNC B0 ;  /* 0x0000000000007941 */ /* 0x000fea0003800000 */
.L_x_35:
[----:B0-----:R-:W-:Y:S01]  /*a440*/  IMAD.U32 R2, RZ, RZ, UR38 ;  /* 0x00000026ff027e24 */ /* 0x001fe2000f8e00ff */
[----:B------:R-:W-:Y:S01]  /*a450*/  ULDC.64 UR4, c[0x0][0x650] ;  /* 0x0001940000047ab9 */ /* 0x000fe20000000a00 */
[----:B------:R-:W-:Y:S01]  /*a460*/  IMAD.U32 R0, RZ, RZ, UR41 ;  /* 0x00000029ff007e24 */ /* 0x000fe2000f8e00ff */
[----:B------:R0:W-:Y:S01]  /*a470*/  SYNCS.ARRIVE.TRANS64.A1T0 RZ, [R160+UR46], RZ ;  /* 0x000000ffa0ff79a7 */ /* 0x0001e2000810002e */
[----:B------:R-:W-:Y:S01]  /*a480*/  IMAD.U32 R3, RZ, RZ, UR39 ;  /* 0x00000027ff037e24 */ /* 0x000fe2000f8e00ff */
[C---:B------:R-:W-:Y:S01]  /*a490*/  LEA R16, P0, R2.reuse, R16, 0x1 ;  /* 0x0000001002107211 */ /* 0x040fe200078008ff */
[----:B-----5:R-:W-:Y:S02]  /*a4a0*/  IMAD.MOV.U32 R18, RZ, RZ, -0x1 ;  /* 0xffffffffff127424 */ /* 0x020fe400078e00ff */
[----:B------:R-:W-:Y:S01]  /*a4b0*/  IMAD.MOV.U32 R19, RZ, RZ, -0x1 ;  /* 0xffffffffff137424 */ /* 0x000fe200078e00ff */
[----:B------:R-:W-:Y:S01]  /*a4c0*/  LEA.HI.X R17, R2, R17, R0, 0x1, P0 ;  /* 0x0000001102117211 */ /* 0x000fe200000f0c00 */
[----:B------:R-:W-:Y:S01]  /*a4d0*/  IMAD.MOV.U32 R2, RZ, RZ, -0x1 ;  /* 0xffffffffff027424 */ /* 0x000fe200078e00ff */
[----:B------:R-:W-:-:S02]  /*a4e0*/  ISETP.GE.U32.AND P0, PT, R16, UR4, PT ;  /* 0x0000000410007c0c */ /* 0x000fc4000bf06070 */
[----:B------:R-:W-:Y:S02]  /*a4f0*/  PRMT R0, RZ, 0x7610, R0 ;  /* 0x00007610ff007816 */ /* 0x000fe40000000000 */
[----:B------:R-:W-:-:S13]  /*a500*/  ISETP.GE.U32.AND.EX P0, PT, R17, UR5, PT, P0 ;  /* 0x0000000511007c0c */ /* 0x000fda000bf06100 */
[----:B0-----:R-:W-:Y:S05]  /*a510*/  @P0 BRA `(.L_x_290) ;  /* 0x00000004008c0947 */ /* 0x001fea0003800000 */
[----:B------:R-:W0:Y:S01]  /*a520*/  S2UR UR7, SR_CTAID.X ;  /* 0x00000000000779c3 */ /* 0x000e220000002500 */
[----:B------:R-:W-:Y:S01]  /*a530*/  ULDC.64 UR4, c[0x0][0x628] ;  /* 0x00018a0000047ab9 */ /* 0x000fe20000000a00 */
[----:B------:R-:W-:Y:S01]  /*a540*/  ULDC UR6, c[0x0][0x150] ;  /* 0x0000540000067ab9 */ /* 0x000fe20000000800 */
[----:B------:R-:W-:Y:S01]  /*a550*/  ISETP.NE.U32.AND P0, PT, RZ, UR4, PT ;  /* 0x00000004ff007c0c */ /* 0x000fe2000bf05070 */
[----:B------:R-:W-:Y:S01]  /*a560*/  ULDC UR15, c[0x0][0x630] ;  /* 0x00018c00000f7ab9 */ /* 0x000fe20000000800 */
[C---:B------:R-:W-:Y:S01]  /*a570*/  R2UR UR16, R16.reuse ;  /* 0x00000000101072ca */ /* 0x040fe200000e0000 */
[----:B------:R-:W-:Y:S01]  /*a580*/  ULDC UR18, c[0x0][0x154] ;  /* 0x0000550000127ab9 */ /* 0x000fe20000000800 */
[----:B------:R-:W-:Y:S01]  /*a590*/  ISETP.NE.AND.EX P0, PT, RZ, UR5, PT, P0 ;  /* 0x00000005ff007c0c */ /* 0x000fe2000bf05300 */
[----:B------:R-:W1:Y:S01]  /*a5a0*/  S2UR UR19, SR_CTAID.Y ;  /* 0x00000000001379c3 */ /* 0x000e620000002600 */
[----:B------:R-:W-:Y:S02]  /*a5b0*/  R2UR UR17, R17 ;  /* 0x00000000111172ca */ /* 0x000fe400000e0000 */
[----:B------:R-:W-:-:S02]  /*a5c0*/  R2UR UR12, R16 ;  /* 0x00000000100c72ca */ /* 0x000fc400000e0000 */
[----:B------:R-:W-:Y:S02]  /*a5d0*/  R2UR UR13, R17 ;  /* 0x00000000110d72ca */ /* 0x000fe400000e0000 */
[----:B0-----:R-:W-:-:S05]  /*a5e0*/  I2FP.F32.U32 R0, UR7 ;  /* 0x0000000700007c45 */ /* 0x001fca0008201000 */
[----:B------:R-:W-:-:S04]  /*a5f0*/  FMUL R0, R0, UR6 ;  /* 0x0000000600007c20 */ /* 0x000fc80008400000 */
[----:B------:R0:W0:Y:S01]  /*a600*/  F2I.U32.TRUNC.NTZ R2, R0 ;  /* 0x0000000000027305 */ /* 0x000022000020f000 */
[----:B-1----:R-:W-:Y:S05]  /*a610*/  @!P0 BRA `(.L_x_291) ;  /* 0x0000000000308947 */ /* 0x002fea0003800000 */
        /* <DEDUP_REMOVED lines=12> */
.L_x_291:
[----:B------:R-:W-:Y:S01]  /*a6e0*/  USHF.R.U64 UR6, UR12, UR15, UR13 ;  /* 0x0000000f0c067299 */ /* 0x000fe2000800120d */
[----:B0-----:R-:W-:Y:S01]  /*a6f0*/  I2FP.F32.U32 R0, UR19 ;  /* 0x0000001300007c45 */ /* 0x001fe20008201000 */
[----:B------:R-:W-:Y:S01]  /*a700*/  USHF.R.U32.HI UR4, URZ, UR15, UR13 ;  /* 0x0000000f3f047299 */ /* 0x000fe2000801160d */
[----:B------:R-:W-:Y:S01]  /*a710*/  R2UR UR14, R2 ;  /* 0x00000000020e72ca */ /* 0x000fe200000e0000 */
[----:B------:R-:W-:Y:S02]  /*a720*/  UIADD3 UR9, UP0, URZ, -UR6, URZ ;  /* 0x800000063f097290 */ /* 0x000fe4000ff1e03f */
[----:B------:R-:W-:Y:S01]  /*a730*/  FMUL R0, R0, UR18 ;  /* 0x0000001200007c20 */ /* 0x000fe20008400000 */
[----:B------:R-:W-:Y:S01]  /*a740*/  ULDC.64 UR12, c[0x0][0x620] ;  /* 0x00018800000c7ab9 */ /* 0x000fe20000000a00 */
[----:B------:R-:W-:Y:S01]  /*a750*/  UIADD3.X UR4, URZ, ~UR4, URZ, UP0, !UPT ;  /* 0x800000043f047290 */ /* 0x000fe200087fe43f */
[----:B------:R-:W-:Y:S01]  /*a760*/  UMOV UR10, UR16 ;  /* 0x00000010000a7c82 */ /* 0x000fe20008000000 */
[----:B------:R-:W-:-:S02]  /*a770*/  UMOV UR11, UR17 ;  /* 0x00000011000b7c82 */ /* 0x000fc40008000000 */
[----:B------:R-:W0:Y:S01]  /*a780*/  F2I.U32.TRUNC.NTZ R0, R0 ;  /* 0x0000000000007305 */ /* 0x000e22000020f000 */
[----:B------:R-:W-:Y:S02]  /*a790*/  UIMAD UR4, UR4, UR12, URZ ;  /* 0x0000000c040472a4 */ /* 0x000fe4000f8e023f */
[----:B------:R-:W-:Y:S02]  /*a7a0*/  UIMAD.WIDE.U32 UR10, UR9, UR12, UR10 ;  /* 0x0000000c090a72a5 */ /* 0x000fe4000f8e000a */
[----:B------:R-:W-:Y:S01]  /*a7b0*/  UIMAD UR9, UR9, UR13, UR4 ;  /* 0x0000000d090972a4 */ /* 0x000fe2000f8e0204 */
[----:B------:R-:W-:Y:S01]  /*a7c0*/  ULDC UR22, c[0x0][0x658] ;  /* 0x0001960000167ab9 */ /* 0x000fe20000000800 */
[----:B------:R-:W-:Y:S02]  /*a7d0*/  UMOV UR12, 0xffffffff ;  /* 0xffffffff000c7882 */ /* 0x000fe40000000000 */
[----:B------:R-:W-:Y:S01]  /*a7e0*/  UIADD3 UR11, UR11, UR9, URZ ;  /* 0x000000090b0b7290 */ /* 0x000fe2000fffe03f */
[----:B------:R-:W-:Y:S01]  /*a7f0*/  ULDC UR13, c[0x0][0x618] ;  /* 0x00018600000d7ab9 */ /* 0x000fe20000000800 */
[----:B------:R-:W-:Y:S01]  /*a800*/  ULDC.64 UR4, c[0x0][0x640] ;  /* 0x0001900000047ab9 */ /* 0x000fe20000000a00 */
[----:B------:R-:W-:Y:S01]  /*a810*/  USHF.L.U32 UR18, UR12, UR22, URZ ;  /* 0x000000160c127299 */ /* 0x000fe2000800063f */
[----:B------:R-:W-:Y:S01]  /*a820*/  ISETP.NE.U32.AND P0, PT, RZ, UR4, PT ;  /* 0x00000004ff007c0c */ /* 0x000fe2000bf05070 */
[----:B------:R-:W-:Y:S01]  /*a830*/  USHF.R.U64 UR12, UR10, UR13, UR11 ;  /* 0x0000000d0a0c7299 */ /* 0x000fe2000800120b */
[----:B0-----:R-:W-:Y:S01]  /*a840*/  R2UR UR16, R0 ;  /* 0x00000000001072ca */ /* 0x001fe200000e0000 */
[----:B------:R-:W-:Y:S01]  /*a850*/  USHF.R.U32.HI UR10, URZ, UR13, UR11 ;  /* 0x0000000d3f0a7299 */ /* 0x000fe2000801160b */
[----:B------:R-:W-:Y:S01]  /*a860*/  ISETP.NE.AND.EX P0, PT, RZ, UR5, PT, P0 ;  /* 0x00000005ff007c0c */ /* 0x000fe2000bf05300 */
[----:B------:R-:W-:Y:S01]  /*a870*/  ULDC UR17, c[0x0][0x608] ;  /* 0x0001820000117ab9 */ /* 0x000fe20000000800 */
[----:B------:R-:W-:-:S02]  /*a880*/  ULOP3.LUT UR23, URZ, UR18, URZ, 0x33, !UPT ;  /* 0x000000123f177292 */ /* 0x000fc4000f8e333f */
[----:B------:R-:W-:Y:S02]  /*a890*/  USHF.R.U64 UR18, UR12, UR17, UR10 ;  /* 0x000000110c127299 */ /* 0x000fe4000800120a */
[----:B------:R-:W-:Y:S01]  /*a8a0*/  USHF.R.U32.HI UR10, URZ, UR17, UR10 ;  /* 0x000000113f0a7299 */ /* 0x000fe2000801160a */
[----:B------:R-:W-:Y:S01]  /*a8b0*/  UMOV UR20, 0x1 ;  /* 0x0000000100147882 */ /* 0x000fe20000000000 */
[----:B------:R-:W-:Y:S02]  /*a8c0*/  UIADD3 UR14, -UR14, URZ, URZ ;  /* 0x0000003f0e0e7290 */ /* 0x000fe4000fffe13f */
[----:B------:R-:W-:Y:S02]  /*a8d0*/  USHF.L.U32 UR13, UR20, UR22, URZ ;  /* 0x00000016140d7299 */ /* 0x000fe4000800063f */
[----:B------:R-:W-:Y:S01]  /*a8e0*/  USHF.R.U64 UR20, UR18, UR22, UR10 ;  /* 0x0000001612147299 */ /* 0x000fe2000800120a */
[----:B------:R-:W-:Y:S01]  /*a8f0*/  ULDC UR15, c[0x0][0x144] ;  /* 0x00005100000f7ab9 */ /* 0x000fe20000000800 */
[----:B------:R-:W-:Y:S01]  /*a900*/  ULDC UR8, c[0x0][0x600] ;  /* 0x0001800000087ab9 */ /* 0x000fe20000000800 */
[----:B------:R-:W-:-:S02]  /*a910*/  UIADD3 UR21, -UR16, URZ, URZ ;  /* 0x0000003f10157290 */ /* 0x000fc4000fffe13f */
[----:B------:R-:W-:Y:S02]  /*a920*/  USHF.R.U32.HI UR17, URZ, UR22, UR10 ;  /* 0x000000163f117299 */ /* 0x000fe4000801160a */
[----:B------:R-:W-:Y:S02]  /*a930*/  UIADD3 UR9, UR8, -0x1, URZ ;  /* 0xffffffff08097890 */ /* 0x000fe4000fffe03f */
[----:B------:R-:W-:Y:S01]  /*a940*/  UIMAD UR22, UR15, UR14, UR7 ;  /* 0x0000000e0f1672a4 */ /* 0x000fe2000f8e0207 */
[----:B------:R-:W-:Y:S01]  /*a950*/  ULDC UR26, c[0x0][0x148] ;  /* 0x00005200001a7ab9 */ /* 0x000fe20000000800 */
[----:B------:R-:W-:Y:S01]  /*a960*/  ULDC UR24, c[0x0][0x648] ;  /* 0x0001920000187ab9 */ /* 0x000fe20000000800 */
[----:B------:R-:W-:Y:S01]  /*a970*/  ULDC UR25, c[0x0][0x638] ;  /* 0x00018e0000197ab9 */ /* 0x000fe20000000800 */
        /* <DEDUP_REMOVED lines=12> */
.L_x_292:
[----:B------:R-:W-:Y:S01]  /*aa40*/  UISETP.NE.AND UP0, UPT, UR40, URZ, UPT ;  /* 0x0000003f2800728c */ /* 0x000fe2000bf05270 */
[----:B------:R-:W-:Y:S01]  /*aa50*/  IMAD.MOV.U32 R0, RZ, RZ, 0x1 ;  /* 0x00000001ff007424 */ /* 0x000fe200078e00ff */
[----:B------:R-:W-:Y:S01]  /*aa60*/  USHF.R.U64 UR4, UR16, UR24, UR17 ;  /* 0x0000001810047299 */ /* 0x000fe20008001211 */
[----:B------:R-:W-:Y:S01]  /*aa70*/  IMAD.U32 R19, RZ, RZ, UR6 ;  /* 0x00000006ff137e24 */ /* 0x000fe2000f8e00ff */
[----:B------:R-:W-:Y:S02]  /*aa80*/  ULOP3.LUT UR18, UR18, UR23, URZ, 0xc0, !UPT ;  /* 0x0000001712127292 */ /* 0x000fe4000f8ec03f */
[----:B------:R-:W-:Y:S02]  /*aa90*/  UIADD3 UR5, -UR4, URZ, URZ ;  /* 0x0000003f04057290 */ /* 0x000fe4000fffe13f */
[----:B------:R-:W-:Y:S02]  /*aaa0*/  ULOP3.LUT UR9, UR12, UR9, URZ, 0xc0, !UPT ;  /* 0x000000090c097292 */ /* 0x000fe4000f8ec03f */
[----:B------:R-:W-:-:S02]  /*aab0*/  UIMAD UR4, UR13, UR4, UR18 ;  /* 0x000000040d0472a4 */ /* 0x000fc4000f8e0212 */
[----:B------:R-:W-:Y:S02]  /*aac0*/  @UP0 UIMAD UR22, UR26, UR21, UR19 ;  /* 0x000000151a1602a4 */ /* 0x000fe4000f8e0213 */
[----:B------:R-:W-:Y:S01]  /*aad0*/  UIMAD UR5, UR5, UR25, UR20 ;  /* 0x00000019050572a4 */ /* 0x000fe2000f8e0214 */
[----:B------:R-:W-:Y:S02]  /*aae0*/  ULDC UR7, c[0x0][0x610] ;  /* 0x0001840000077ab9 */ /* 0x000fe40000000800 */
[----:B------:R-:W-:Y:S02]  /*aaf0*/  UIMAD UR4, UR4, UR7, UR22 ;  /* 0x00000007040472a4 */ /* 0x000fe4000f8e0216 */
[----:B------:R-:W-:-:S04]  /*ab00*/  UIMAD UR5, UR5, UR8, UR9 ;  /* 0x00000008050572a4 */ /* 0x000fc8000f8e0209 */
[----:B------:R-:W-:Y:S02]  /*ab10*/  USEL UR7, UR5, UR4, !UP0 ;  /* 0x0000000405077287 */ /* 0x000fe4000c000000 */
[----:B------:R-:W-:-:S04]  /*ab20*/  USEL UR4, UR4, UR5, !UP0 ;  /* 0x0000000504047287 */ /* 0x000fc8000c000000 */
[----:B------:R-:W-:Y:S02]  /*ab30*/  IMAD.U32 R2, RZ, RZ, UR7 ;  /* 0x00000007ff027e24 */ /* 0x000fe4000f8e00ff */
[----:B------:R-:W-:-:S07]  /*ab40*/  IMAD.U32 R18, RZ, RZ, UR4 ;  /* 0x00000004ff127e24 */ /* 0x000fce000f8e00ff */
.L_x_290:
[----:B------:R-:W-:Y:S02]  /*ab50*/  LOP3.LUT P0, RZ, R0, 0xff, RZ, 0xc0, !PT ;  /* 0x000000ff00ff7812 */ /* 0x000fe4000780c0ff */
[----:B------:R-:W-:-:S11]  /*ab60*/  LOP3.LUT R170, R170, 0x1, RZ, 0x3c, !PT ;  /* 0x00000001aaaa7812 */ /* 0x000fd600078e3cff */
[----:B------:R-:W-:Y:S05]  /*ab70*/  @P0 BRA `(.L_x_293) ;  /* 0xffffff6800f00947 */ /* 0x000fea000383ffff */
[----:B------:R-:W-:Y:S05]  /*ab80*/  EXIT ;  /* 0x000000000000794d */ /* 0x000fea0003800000 */
.L_x_16:
[----:B------:R-:W-:-:S08]  /*ab90*/  ISETP.NE.AND P0, PT, RZ, UR6, PT ;  /* 0x00000006ff007c0c */ /* 0x000fd0000bf05270 */
[----:B-----5:R-:W0:-:S00]  /*aba0*/  USETMAXREG.DEALLOC.CTAPOOL 0x28 ;  /* 0x00000028000079c8 */ /* 0x020e0000080e0500 */
[----:B------:R-:W-:Y:S05]  /*abb0*/  @P0 EXIT ;  /* 0x000000000000094d */ /* 0x000fea0003800000 */
[----:B0-----:R-:W-:Y:S01]  /*abc0*/  LOP3.LUT P0, RZ, R0, 0xff, RZ, 0xc0, !PT ;  /* 0x000000ff00ff7812 */ /* 0x001fe2000780c0ff */
[----:B------:R-:W-:Y:S02]  /*abd0*/  IMAD.MOV.U32 R0, RZ, RZ, 0x1 ;  /* 0x00000001ff007424 */ /* 0x000fe400078e00ff */
[----:B------:R-:W-:-:S10]  /*abe0*/  IMAD.MOV.U32 R8, RZ, RZ, RZ ;  /* 0x000000ffff087224 */ /* 0x000fd400078e00ff */
[----:B------:R-:W-:Y:S05]  /*abf0*/  @!P0 BRA `(.L_x_294) ;  /* 0x0000000c00608947 */ /* 0x000fea0003800000 */
[----:B------:R-:W0:Y:S01]  /*ac00*/  S2R R9, SR_CgaCtaId ;  /* 0x0000000000097919 */ /* 0x000e220000008800 */
[----:B------:R-:W-:Y:S01]  /*ac10*/  LOP3.LUT P0, RZ, R3, 0x1f, RZ, 0xc0, !PT ;  /* 0x0000001f03ff7812 */ /* 0x000fe2000780c0ff */
[----:B------:R-:W-:Y:S01]  /*ac20*/  ULDC UR5, c[0x0][0x658] ;  /* 0x0001960000057ab9 */ /* 0x000fe20000000800 */
[----:B------:R-:W-:Y:S01]  /*ac30*/  UMOV UR6, 0xffffffff ;  /* 0xffffffff00067882 */ /* 0x000fe20000000000 */
[----:B------:R-:W-:Y:S01]  /*ac40*/  BSSY B0, `(.L_x_294) ;  /* 0x00000d3000007945 */ /* 0x000fe20003800000 */
[----:B------:R-:W-:Y:S01]  /*ac50*/  USHF.L.U32 UR6, UR6, UR5, URZ ;  /* 0x0000000506067299 */ /* 0x000fe2000800063f */
[C---:B------:R-:W-:Y:S01]  /*ac60*/  ISETP.NE.AND P3, PT, R4.reuse, RZ, PT ;  /* 0x000000ff0400720c */ /* 0x040fe20003f65270 */
[----:B------:R-:W-:Y:S01]  /*ac70*/  IMAD.MOV.U32 R10, RZ, RZ, 0x1 ;  /* 0x00000001ff0a7424 */ /* 0x000fe200078e00ff */
[----:B------:R-:W-:Y:S01]  /*ac80*/  ISETP.NE.OR P0, PT, R4, RZ, !P0 ;  /* 0x000000ff0400720c */ /* 0x000fe20004705670 */
[----:B------:R-:W-:Y:S01]  /*ac90*/  IMAD.MOV.U32 R0, RZ, RZ, 0x1 ;  /* 0x00000001ff007424 */ /* 0x000fe200078e00ff */
[----:B------:R-:W-:Y:S01]  /*aca0*/  ULDC UR4, c[0x0][0x600] ;  /* 0x0001800000047ab9 */ /* 0x000fe20000000800 */
[----:B------:R-:W-:Y:S01]  /*acb0*/  IMAD.MOV.U32 R8, RZ, RZ, RZ ;  /* 0x000000ffff087224 */ /* 0x000fe200078e00ff */
[----:B------:R-:W-:Y:S01]  /*acc0*/  UMOV UR7, 0x1 ;  /* 0x0000000100077882 */ /* 0x000fe20000000000 */
[----:B------:R-:W-:-:S02]  /*acd0*/  UIADD3 UR21, UR37, 0x1, URZ ;  /* 0x0000000125157890 */ /* 0x000fc4000fffe03f */
[----:B------:R-:W-:Y:S02]  /*ace0*/  ULOP3.LUT UR13, UR42, 0x2, URZ, 0xfc, !UPT ;  /* 0x000000022a0d7892 */ /* 0x000fe4000f8efc3f */
[----:B------:R-:W-:Y:S02]  /*acf0*/  UIADD3 UR4, UR4, -0x1, URZ ;  /* 0xffffffff04047890 */ /* 0x000fe4000fffe03f */
[----:B------:R-:W-:Y:S02]  /*ad00*/  USHF.L.U32 UR5, UR7, UR5, URZ ;  /* 0x0000000507057299 */ /* 0x000fe4000800063f */
[----:B------:R-:W-:Y:S01]  /*ad10*/  ULOP3.LUT UR6, URZ, UR6, URZ, 0x33, !UPT ;  /* 0x000000063f067292 */ /* 0x000fe2000f8e333f */
[----:B------:R-:W-:Y:S01]  /*ad20*/  ULDC.64 UR30, c[0x0][0x198] ;  /* 0x00006600001e7ab9 */ /* 0x000fe20000000a00 */
[C---:B0-----:R-:W-:Y:S02]  /*ad30*/  IMAD.SHL.U32 R11, R9.reuse, 0x80, RZ ;  /* 0x00000080090b7824 */ /* 0x041fe400078e00ff */
[----:B------:R-:W-:-:S03]  /*ad40*/  IMAD.SHL.U32 R9, R9, 0x2000, RZ ;  /* 0x0000200009097824 */ /* 0x000fc600078e00ff */
[----:B------:R-:W-:Y:S02]  /*ad50*/  LOP3.LUT R11, R11, 0x80, RZ, 0xc0, !PT ;  /* 0x000000800b0b7812 */ /* 0x000fe400078ec0ff */
[----:B------:R-:W-:-:S07]  /*ad60*/  LOP3.LUT R9, R9, 0x2000, RZ, 0xc0, !PT ;  /* 0x0000200009097812 */ /* 0x000fce00078ec0ff */
.L_x_306:
[----:B------:R-:W-:-:S03]  /*ad70*/  UMOV UR7, 0xffffffff ;  /* 0xffffffff00077882 */ /* 0x000fc60000000000 */
[----:B------:R-:W-:Y:S05]  /*ad80*/  BRA.DIV UR7, `(.L_x_295) ;  /* 0x0000000e07cc7947 */ /* 0x000fea000b800000 */
[----:B------:R-:W-:-:S13]  /*ad90*/  ELECT P6, URZ, PT ;  /* 0x00000000003f782f */ /* 0x000fda00038c0000 */
.L_x_317:
[----:B------:R-:W0:Y:S01]  /*ada0*/  LDC R3, c[0x0][0x28c] ;  /* 0x0000a300ff037b82 */ /* 0x000e220000000800 */
[----:B------:R-:W-:Y:S01]  /*adb0*/  BSSY B1, `(.L_x_296) ;  /* 0x0000046000017945 */ /* 0x000fe20003800000 */
[----:B0-----:R-:W-:-:S13]  /*adc0*/  ISETP.LT.OR P6, PT, R3, 0x1, !P6 ;  /* 0x000000010300780c */ /* 0x001fda00077c1670 */
[----:B------:R-:W-:Y:S05]  /*add0*/  @P6 BRA `(.L_x_297) ;  /* 0x00000004000c6947 */ /* 0x000fea0003800000 */
[----:B------:R-:W-:Y:S02]  /*ade0*/  IMAD R6, R2, 0x100, R11 ;  /* 0x0000010002067824 */ /* 0x000fe400078e020b */
[----:B------:R-:W-:Y:S02]  /*adf0*/  IMAD.SHL.U32 R18, R18, 0x40, RZ ;  /* 0x0000004012127824 */ /* 0x000fe400078e00ff */
[----:B------:R-:W-:Y:S02]  /*ae00*/  IMAD.MOV.U32 R13, RZ, RZ, RZ ;  /* 0x000000ffff0d7224 */ /* 0x000fe400078e00ff */
[----:B------:R-:W-:Y:S02]  /*ae10*/  IMAD.U32 R14, RZ, RZ, UR21 ;  /* 0x00000015ff0e7e24 */ /* 0x000fe4000f8e00ff */
[----:B------:R-:W-:Y:S02]  /*ae20*/  IMAD.MOV.U32 R2, RZ, RZ, R0 ;  /* 0x000000ffff027224 */ /* 0x000fe400078e0000 */
[----:B------:R-:W-:-:S07]  /*ae30*/  IMAD.MOV.U32 R4, RZ, RZ, R8 ;  /* 0x000000ffff047224 */ /* 0x000fce00078e0008 */
.L_x_301:
[----:B------:R-:W0:Y:S01]  /*ae40*/  S2R R12, SR_CgaCtaId ;  /* 0x00000000000c7919 */ /* 0x000e220000008800 */
[----:B------:R-:W-:Y:S01]  /*ae50*/  MOV R3, 0x400 ;  /* 0x0000040000037802 */ /* 0x000fe20000000f00 */
[----:B------:R-:W1:Y:S03]  /*ae60*/  @!P3 LDC R5, c[0x0][0x500] ;  /* 0x00014000ff05bb82 */ /* 0x000e660000000800 */
[----:B0-----:R-:W-:Y:S02]  /*ae70*/  LEA R7, R12, R3, 0x18 ;  /* 0x000000030c077211 */ /* 0x001fe400078ec0ff */
[----:B------:R-:W-:-:S03]  /*ae80*/  SHF.L.U32 R3, R2, 0x1f, RZ ;  /* 0x0000001f02037819 */ /* 0x000fc600000006ff */
[----:B------:R-:W-:-:S04]  /*ae90*/  IMAD R12, R4, 0x8, R7 ;  /* 0x00000008040c7824 */ /* 0x000fc800078e0207 */
[----:B------:R-:W0:Y:S02]  /*aea0*/  SYNCS.PHASECHK.TRANS64.TRYWAIT P1, [R12+URZ+0x10], R3 ;  /* 0x000010030c0075a7 */ /* 0x000e24000802017f */
[----:B01----:R-:W-:Y:S05]  /*aeb0*/  @!P1 BRA `(.L_x_298) ;  /* 0x0000000c00a09947 */ /* 0x003fea0003800000 */
.L_x_318:
[----:B------:R-:W-:Y:S01]  /*aec0*/  UPRMT UR7, UR13, 0x9910, URZ ;  /* 0x000099100d077896 */ /* 0x000fe2000800003f */
[----:B------:R1:W-:Y:S03]  /*aed0*/  @!P3 SYNCS.ARRIVE.TRANS64 RZ, [R12+URZ], R5 ;  /* 0x000000050cffb9a7 */ /* 0x0003e6000800003f */
[----:B------:R-:W-:-:S06]  /*aee0*/  UISETP.NE.AND UP0, UPT, UR7, 0x2, UPT ;  /* 0x000000020700788c */ /* 0x000fcc000bf05270 */
[----:B------:R-:W-:-:S13]  /*aef0*/  PLOP3.LUT P1, PT, PT, PT, UP0, 0x80, 0x0 ;  /* 0x000000000000781c */ /* 0x000fda0003f2f008 */
[----:B-1----:R-:W-:Y:S05]  /*af00*/  @P1 BRA `(.L_x_299) ;  /* 0x0000000000041947 */ /* 0x002fea0003800000 */
[----:B------:R-:W-:Y:S01]  /*af10*/  BPT.TRAP 0x1 ;  /* 0x000000040000795c */ /* 0x000fe20000300000 */
.L_x_299:
[----:B------:R-:W-:Y:S05]  /*af20*/  @P0 BRA `(.L_x_300) ;  /* 0x0000000000040947 */ /* 0x000fea0003800000 */
[----:B------:R-:W-:Y:S01]  /*af30*/  BPT.TRAP 0x1 ;  /* 0x000000040000795c */ /* 0x000fe20000300000 */
.L_x_300:
[----:B0-----:R-:W-:Y:S01]  /*af40*/  IMAD R3, R4, 0x4000, R7 ;  /* 0x0000400004037824 */ /* 0x001fe200078e0207 */
[----:B------:R-:W-:Y:S01]  /*af50*/  R2UR UR34, R13 ;  /* 0x000000000d2272ca */ /* 0x000fe200000e0000 */
[----:B------:R-:W-:Y:S01]  /*af60*/  VIADD R14, R14, 0xffffffff ;  /* 0xffffffff0e0e7836 */ /* 0x000fe20000000000 */
[----:B------:R-:W-:Y:S01]  /*af70*/  R2UR UR33, R12 ;  /* 0x000000000c2172ca */ /* 0x000fe200000e0000 */
[----:B------:R-:W-:Y:S01]  /*af80*/  UIADD3 UR14, UP0, UR30, 0xf0, URZ ;  /* 0x000000f01e0e7890 */ /* 0x000fe2000ff1e03f */
[----:B------:R-:W-:Y:S01]  /*af90*/  R2UR UR24, R3 ;  /* 0x00000000031872ca */ /* 0x000fe200000e0000 */
[----:B------:R-:W-:Y:S01]  /*afa0*/  IMAD R3, R4, 0x8000, R9 ;  /* 0x0000800004037824 */ /* 0x000fe200078e0209 */
[----:B------:R-:W-:Y:S01]  /*afb0*/  R2UR UR36, R19 ;  /* 0x00000000132472ca */ /* 0x000fe200000e0000 */
[----:B------:R-:W-:Y:S01]  /*afc0*/  UIADD3 UR44, UP1, UR30, 0x1f0, URZ ;  /* 0x000001f01e2c7890 */ /* 0x000fe2000ff3e03f */
[----:B------:R-:W-:Y:S01]  /*afd0*/  R2UR UR35, R18 ;  /* 0x00000000122372ca */ /* 0x000fe200000e0000 */
[----:B------:R-:W-:Y:S01]  /*afe0*/  IMAD R3, R3, 0x2, R7 ;  /* 0x0000000203037824 */ /* 0x000fe200078e0207 */
[----:B------:R-:W-:Y:S01]  /*aff0*/  R2UR UR19, R6 ;  /* 0x00000000061372ca */ /* 0x000fe200000e0000 */
[----:B------:R-:W-:Y:S01]  /*b000*/  UIADD3.X UR15, URZ, UR31, URZ, UP0, !UPT ;  /* 0x0000001f3f0f7290 */ /* 0x000fe200087fe43f */
[----:B------:R-:W-:Y:S01]  /*b010*/  ISETP.GT.AND P2, PT, R14, 0x1, PT ;  /* 0x000000010e00780c */ /* 0x000fe20003f44270 */
[----:B------:R-:W-:Y:S01]  /*b020*/  UIADD3 UR26, UR34, 0x40, URZ ;  /* 0x00000040221a7890 */ /* 0x000fe2000fffe03f */
[----:B------:R-:W-:Y:S01]  /*b030*/  R2UR UR8, R3 ;  /* 0x00000000030872ca */ /* 0x000fe200000e0000 */
[----:B------:R-:W-:Y:S01]  /*b040*/  UIADD3.X UR45, URZ, UR31, URZ, UP1, !UPT ;  /* 0x0000001f3f2d7290 */ /* 0x000fe20008ffe43f */
[----:B------:R-:W-:Y:S01]  /*b050*/  VIADD R4, R4, 0x1 ;  /* 0x0000000104047836 */ /* 0x000fe20000000000 */
[----:B------:R-:W-:Y:S01]  /*b060*/  UIADD3 UR32, UR24, 0x100, URZ ;  /* 0x0000010018207890 */ /* 0x000fe2000fffe03f */
[----:B------:R-:W-:Y:S01]  /*b070*/  VIADD R13, R13, 0x80 ;  /* 0x000000800d0d7836 */ /* 0x000fe20000000000 */
[----:B------:R-:W-:Y:S01]  /*b080*/  UIADD3 UR24, UR24, 0x2100, URZ ;  /* 0x0000210018187890 */ /* 0x000fe2000fffe03f */
[----:B------:R-:W-:Y:S01]  /*b090*/  UMOV UR22, 0x0 ;  /* 0x0000000000167882 */ /* 0x000fe20000000000 */
[----:B------:R-:W-:Y:S01]  /*b0a0*/  UMOV UR23, 0x10000000 ;  /* 0x1000000000177882 */ /* 0x000fe20000000000 */
[----:B------:R-:W-:Y:S01]  /*b0b0*/  ISETP.NE.AND P1, PT, R4, 0x2, PT ;  /* 0x000000020400780c */ /* 0x000fe20003f25270 */
[----:B------:R-:W-:Y:S01]  /*b0c0*/  UMOV UR25, UR33 ;  /* 0x0000002100197c82 */ /* 0x000fe20008000000 */
[----:B------:R-:W-:Y:S01]  /*b0d0*/  UMOV UR28, UR36 ;  /* 0x00000024001c7c82 */ /* 0x000fe20008000000 */
[----:B------:R-:W-:-:S02]  /*b0e0*/  UMOV UR27, UR35 ;  /* 0x00000023001b7c82 */ /* 0x000fc40008000000 */
[----:B------:R-:W-:Y:S01]  /*b0f0*/  UIADD3 UR16, UR8, 0x8100, URZ ;  /* 0x0000810008107890 */ /* 0x000fe2000fffe03f */
[----:B------:R0:W-:Y:S01]  /*b100*/  UTMALDG.3D [UR32], [UR14], desc[UR22] ;  /* 0x000016200e0075b4 */ /* 0x0001e20008011000 */
[----:B------:R-:W-:Y:S01]  /*b110*/  UIADD3 UR8, UR8, 0x10100, URZ ;  /* 0x0001010008087890 */ /* 0x000fe2000fffe03f */
[----:B------:R-:W-:Y:S01]  /*b120*/  SEL R3, RZ, 0x1, P1 ;  /* 0x00000001ff037807 */ /* 0x000fe20000800000 */
[----:B------:R-:W-:Y:S01]  /*b130*/  UMOV UR7, 0x30000 ;  /* 0x0003000000077882 */ /* 0x000fe20000000000 */
[----:B------:R-:W-:Y:S01]  /*b140*/  UMOV UR17, UR33 ;  /* 0x0000002100117c82 */ /* 0x000fe20008000000 */
[----:B------:R-:W-:Y:S01]  /*b150*/  UMOV UR18, UR34 ;  /* 0x0000002200127c82 */ /* 0x000fe20008000000 */
[----:B------:R-:W-:Y:S01]  /*b160*/  UMOV UR20, UR36 ;  /* 0x0000002400147c82 */ /* 0x000fe20008000000 */
[----:B------:R-:W-:Y:S01]  /*b170*/  UMOV UR9, UR33 ;  /* 0x0000002100097c82 */ /* 0x000fe20008000000 */
[----:B------:R-:W-:Y:S01]  /*b180*/  UMOV UR11, UR19 ;  /* 0x00000013000b7c82 */ /* 0x000fe20008000000 */
[----:B------:R-:W-:Y:S01]  /*b190*/  UMOV UR12, UR36 ;  /* 0x00000024000c7c82 */ /* 0x000fe20008000000 */
[----:B------:R0:W-:Y:S01]  /*b1a0*/  UTMALDG.3D [UR24], [UR14], desc[UR22] ;  /* 0x000016180e0075b4 */ /* 0x0001e20008011000 */
[----:B------:R-:W-:Y:S01]  /*b1b0*/  UMOV UR10, UR26 ;  /* 0x0000001a000a7c82 */ /* 0x000fe20008000000 */
[----:B------:R-:W-:-:S02]  /*b1c0*/  LOP3.LUT R2, R2, R3, RZ, 0x3c, !PT ;  /* 0x0000000302027212 */ /* 0x000fc400078e3cff */
[----:B------:R-:W-:Y:S01]  /*b1d0*/  SEL R4, R4, RZ, P1 ;  /* 0x000000ff04047207 */ /* 0x000fe20000800000 */
[----:B------:R0:W-:Y:S01]  /*b1e0*/  UTMALDG.3D.MULTICAST [UR16], [UR44], UR7, desc[UR22] ;  /* 0x000016102c0073b4 */ /* 0x0001e20008011807 */
[----:B------:R0:W-:Y:S02]  /*b1f0*/  UTMALDG.3D.MULTICAST [UR8], [UR44], UR7, desc[UR22] ;  /* 0x000016082c0073b4 */ /* 0x0001e40008011807 */
[----:B0-----:R-:W-:Y:S05]  /*b200*/  @P2 BRA `(.L_x_301) ;  /* 0xfffffffc000c2947 */ /* 0x001fea000383ffff */
.L_x_297:
[----:B------:R-:W-:Y:S05]  /*b210*/  BSYNC B1 ;  /* 0x0000000000017941 */ /* 0x000fea0003800000 */
.L_x_296:
[----:B------:R-:W-:Y:S01]  /*b220*/  LOP3.LUT P4, RZ, R10, 0xff, RZ, 0xc0, !PT ;  /* 0x000000ff0aff7812 */ /* 0x000fe2000788c0ff */
[----:B------:R-:W-:Y:S01]  /*b230*/  VIADD R8, R8, UR37 ;  /* 0x0000002508087c36 */ /* 0x000fe20008000000 */
[----:B------:R-:W-:Y:S01]  /*b240*/  ULDC.64 UR8, c[0x0][0x650] ;  /* 0x0001940000087ab9 */ /* 0x000fe20000000a00 */
[----:B------:R-:W-:Y:S01]  /*b250*/  BSSY B1, `(.L_x_302) ;  /* 0x000006f000017945 */ /* 0x000fe20003800000 */
[----:B------:R-:W-:Y:S01]  /*b260*/  IMAD.MOV.U32 R18, RZ, RZ, -0x1 ;  /* 0xffffffffff127424 */ /* 0x000fe200078e00ff */
[----:B------:R-:W-:Y:S01]  /*b270*/  PRMT R10, RZ, 0x7610, R10 ;  /* 0x00007610ff0a7816 */ /* 0x000fe2000000000a */
[----:B------:R-:W-:Y:S01]  /*b280*/  IMAD.MOV.U32 R19, RZ, RZ, -0x1 ;  /* 0xffffffffff137424 */ /* 0x000fe200078e00ff */
[C---:B------:R-:W-:Y:S02]  /*b290*/  ISETP.GT.U32.AND P1, PT, R8.reuse, 0x1, PT ;  /* 0x000000010800780c */ /* 0x040fe40003f24070 */
[----:B------:R-:W-:Y:S02]  /*b2a0*/  SHF.R.U32.HI R2, RZ, 0x1, R8 ;  /* 0x00000001ff027819 */ /* 0x000fe40000011608 */
[----:B------:R-:W-:-:S02]  /*b2b0*/  LOP3.LUT R8, R8, 0x1, RZ, 0xc0, !PT ;  /* 0x0000000108087812 */ /* 0x000fc400078ec0ff */
[----:B------:R-:W0:Y:S01]  /*b2c0*/  @P4 S2R R4, SR_CgaCtaId ;  /* 0x0000000000044919 */ /* 0x000e220000008800 */
[----:B------:R-:W-:Y:S02]  /*b2d0*/  @P4 MOV R3, 0x400 ;  /* 0x0000040000034802 */ /* 0x000fe40000000f00 */
[----:B------:R-:W-:-:S04]  /*b2e0*/  LOP3.LUT R2, R2, 0x1, RZ, 0xc0, !PT ;  /* 0x0000000102027812 */ /* 0x000fc800078ec0ff */
[----:B------:R-:W-:Y:S02]  /*b2f0*/  ISETP.NE.U32.AND P2, PT, R2, 0x1, PT ;  /* 0x000000010200780c */ /* 0x000fe40003f45070 */
[----:B0-----:R-:W-:Y:S01]  /*b300*/  @P4 LEA R3, R4, R3, 0x18 ;  /* 0x0000000304034211 */ /* 0x001fe200078ec0ff */
[----:B------:R-:W-:-:S03]  /*b310*/  IMAD.U32 R4, RZ, RZ, UR37 ;  /* 0x00000025ff047e24 */ /* 0x000fc6000f8e00ff */
[----:B------:R0:W-:Y:S01]  /*b320*/  @P4 SYNCS.ARRIVE.TRANS64.A1T0 RZ, [R3+URZ+0x58], RZ ;  /* 0x000058ff03ff49a7 */ /* 0x0001e2000810003f */
[----:B------:R-:W-:Y:S02]  /*b330*/  IADD3 R16, P4, R16, UR38, RZ ;  /* 0x0000002610107c10 */ /* 0x000fe4000ff9e0ff */
[----:B------:R-:W-:Y:S02]  /*b340*/  ISETP.LT.U32.AND P1, PT, R4, 0x2, P1 ;  /* 0x000000020400780c */ /* 0x000fe40000f21070 */
[----:B------:R-:W-:Y:S02]  /*b350*/  IADD3.X R17, R17, UR41, RZ, P4, !PT ;  /* 0x0000002911117c10 */ /* 0x000fe4000a7fe4ff */
[----:B------:R-:W-:Y:S02]  /*b360*/  ISETP.GE.U32.AND P4, PT, R16, UR8, PT ;  /* 0x0000000810007c0c */ /* 0x000fe4000bf86070 */
[----:B0-----:R-:W-:Y:S02]  /*b370*/  SEL R3, RZ, 0x1, !P1 ;  /* 0x00000001ff037807 */ /* 0x001fe40004800000 */
[----:B------:R-:W-:-:S02]  /*b380*/  ISETP.GE.U32.AND.EX P1, PT, R17, UR9, PT, P4 ;  /* 0x0000000911007c0c */ /* 0x000fc4000bf26140 */
[----:B------:R-:W-:-:S04]  /*b390*/  ISETP.GT.U32.AND P2, PT, R4, 0x1, !P2 ;  /* 0x000000010400780c */ /* 0x000fc80005744070 */
[----:B------:R-:W-:-:S04]  /*b3a0*/  SEL R2, RZ, 0x1, !P2 ;  /* 0x00000001ff027807 */ /* 0x000fc80005000000 */
[--C-:B------:R-:W-:Y:S01]  /*b3b0*/  LOP3.LUT R0, R2, R0, R3.reuse, 0x96, !PT ;  /* 0x0000000002007212 */ /* 0x100fe200078e9603 */
[----:B------:R-:W-:Y:S01]  /*b3c0*/  IMAD.MOV.U32 R2, RZ, RZ, -0x1 ;  /* 0xffffffffff027424 */ /* 0x000fe200078e00ff */
[----:B------:R-:W-:Y:S01]  /*b3d0*/  PRMT R3, RZ, 0x7610, R3 ;  /* 0x00007610ff037816 */ /* 0x000fe20000000003 */
[----:B------:R-:W-:Y:S06]  /*b3e0*/  @P1 BRA `(.L_x_303) ;  /* 0x0000000400541947 */ /* 0x000fec0003800000 */
[----:B------:R-:W0:Y:S01]  /*b3f0*/  S2UR UR7, SR_CTAID.X ;  /* 0x00000000000779c3 */ /* 0x000e220000002500 */
[----:B------:R-:W-:Y:S01]  /*b400*/  ULDC.64 UR8, c[0x0][0x628] ;  /* 0x00018a0000087ab9 */ /* 0x000fe20000000a00 */
[----:B------:R-:W-:Y:S01]  /*b410*/  ULDC UR10, c[0x0][0x150] ;  /* 0x00005400000a7ab9 */ /* 0x000fe20000000800 */
[----:B------:R-:W-:Y:S01]  /*b420*/  ISETP.NE.U32.AND P1, PT, RZ, UR8, PT ;  /* 0x00000008ff007c0c */ /* 0x000fe2000bf25070 */
[----:B------:R-:W-:Y:S01]  /*b430*/  ULDC UR11, c[0x0][0x630] ;  /* 0x00018c00000b7ab9 */ /* 0x000fe20000000800 */
[----:B------:R-:W-:Y:S01]  /*b440*/  ULDC UR14, c[0x0][0x154] ;  /* 0x00005500000e7ab9 */ /* 0x000fe20000000800 */
[----:B------:R-:W-:Y:S01]  /*b450*/  IMAD.MOV.U32 R2, RZ, RZ, R16 ;  /* 0x000000ffff027224 */ /* 0x000fe200078e0010 */
[----:B------:R-:W-:Y:S01]  /*b460*/  ISETP.NE.AND.EX P1, PT, RZ, UR9, PT, P1 ;  /* 0x00000009ff007c0c */ /* 0x000fe2000bf25310 */
[----:B------:R-:W1:Y:S01]  /*b470*/  S2UR UR12, SR_CTAID.Y ;  /* 0x00000000000c79c3 */ /* 0x000e620000002600 */
[----:B0-----:R-:W-:-:S05]  /*b480*/  I2FP.F32.U32 R3, UR7 ;  /* 0x0000000700037c45 */ /* 0x001fca0008201000 */
[----:B------:R-:W-:Y:S01]  /*b490*/  FMUL R12, R3, UR10 ;  /* 0x0000000a030c7c20 */ /* 0x000fe20008400000 */
[----:B------:R-:W-:-:S05]  /*b4a0*/  IMAD.MOV.U32 R3, RZ, RZ, R17 ;  /* 0x000000ffff037224 */ /* 0x000fca00078e0011 */
[----:B------:R-:W-:Y:S05]  /*b4b0*/  @!P1 BRA `(.L_x_304) ;  /* 0x0000000000289947 */ /* 0x000fea0003800000 */
[----:B------:R-:W-:Y:S02]  /*b4c0*/  ULDC UR10, c[0x0][0x634] ;  /* 0x00018d00000a7ab9 */ /* 0x000fe40000000800 */
[----:B------:R-:W-:-:S05]  /*b4d0*/  IADD3 R7, P1, R16, UR10, RZ ;  /* 0x0000000a10077c10 */ /* 0x000fca000ff3e0ff */
[----:B------:R-:W-:-:S04]  /*b4e0*/  IMAD.X R13, RZ, RZ, R17, P1 ;  /* 0x000000ffff0d7224 */ /* 0x000fc800008e0611 */
[----:B------:R-:W-:-:S04]  /*b4f0*/  IMAD.WIDE.U32 R4, R13, UR8, RZ ;  /* 0x000000080d047c25 */ /* 0x000fc8000f8e00ff */
[----:B------:R-:W-:-:S04]  /*b500*/  IMAD.WIDE.U32 R4, P1, R7, UR9, R4 ;  /* 0x0000000907047c25 */ /* 0x000fc8000f820004 */
[----:B------:R-:W-:-:S04]  /*b510*/  IMAD.WIDE.U32 R6, R7, UR8, RZ ;  /* 0x0000000807067c25 */ /* 0x000fc8000f8e00ff */
[----:B------:R-:W-:Y:S01]  /*b520*/  IMAD.X R3, RZ, RZ, RZ, P1 ;  /* 0x000000ffff037224 */ /* 0x000fe200008e06ff */
[----:B------:R-:W-:Y:S01]  /*b530*/  IADD3 RZ, P1, R7, R4, RZ ;  /* 0x0000000407ff7210 */ /* 0x000fe20007f3e0ff */
[----:B------:R-:W-:-:S04]  /*b540*/  IMAD.MOV.U32 R2, RZ, RZ, R5 ;  /* 0x000000ffff027224 */ /* 0x000fc800078e0005 */
[----:B------:R-:W-:-:S08]  /*b550*/  IMAD.WIDE.U32.X R2, R13, UR9, R2, P1 ;  /* 0x000000090d027c25 */ /* 0x000fd000088e0402 */
.L_x_304:
[--C-:B------:R-:W-:Y:S01]  /*b560*/  SHF.R.U64 R19, R2, UR11, R3.reuse ;  /* 0x0000000b02137c19 */ /* 0x100fe20008001203 */
[----:B------:R-:W0:Y:S01]  /*b570*/  F2I.U32.TRUNC.NTZ R12, R12 ;  /* 0x0000000c000c7305 */ /* 0x000e22000020f000 */
[----:B------:R-:W-:Y:S01]  /*b580*/  SHF.R.U32.HI R2, RZ, UR11, R3 ;  /* 0x0000000bff027c19 */ /* 0x000fe20008011603 */
[----:B------:R-:W-:Y:S01]  /*b590*/  ULDC.64 UR8, c[0x0][0x620] ;  /* 0x0001880000087ab9 */ /* 0x000fe20000000a00 */
[----:B------:R-:W-:Y:S01]  /*b5a0*/  IADD3 R5, P1, RZ, -R19, RZ ;  /* 0x80000013ff057210 */ /* 0x000fe20007f3e0ff */
[----:B------:R-:W-:Y:S01]  /*b5b0*/  ULDC UR11, c[0x0][0x658] ;  /* 0x00019600000b7ab9 */ /* 0x000fe20000000800 */
[----:B-1----:R-:W-:Y:S01]  /*b5c0*/  I2FP.F32.U32 R4, UR12 ;  /* 0x0000000c00047c45 */ /* 0x002fe20008201000 */
[----:B------:R-:W-:Y:S02]  /*b5d0*/  ULDC UR16, c[0x0][0x648] ;  /* 0x0001920000107ab9 */ /* 0x000fe40000000800 */
[----:B------:R-:W-:Y:S02]  /*b5e0*/  IMAD.X R2, RZ, RZ, ~R2, P1 ;  /* 0x000000ffff027224 */ /* 0x000fe400008e0e02 */
[----:B------:R-:W-:Y:S01]  /*b5f0*/  FMUL R6, R4, UR14 ;  /* 0x0000000e04067c20 */ /* 0x000fe20008400000 */
[----:B------:R-:W-:Y:S01]  /*b600*/  ULDC.64 UR14, c[0x0][0x640] ;  /* 0x00019000000e7ab9 */ /* 0x000fe20000000a00 */
[----:B------:R-:W-:Y:S01]  /*b610*/  IMAD R4, R2, UR8, RZ ;  /* 0x0000000802047c24 */ /* 0x000fe2000f8e02ff */
[----:B------:R-:W-:Y:S01]  /*b620*/  ISETP.NE.U32.AND P1, PT, RZ, UR14, PT ;  /* 0x0000000eff007c0c */ /* 0x000fe2000bf25070 */
[C---:B------:R-:W-:Y:S01]  /*b630*/  IMAD.WIDE.U32 R2, R5.reuse, UR8, R16 ;  /* 0x0000000805027c25 */ /* 0x040fe2000f8e0010 */
[----:B0-----:R-:W-:Y:S01]  /*b640*/  R2UR UR8, R12 ;  /* 0x000000000c0872ca */ /* 0x001fe200000e0000 */
[----:B------:R-:W0:Y:S01]  /*b650*/  F2I.U32.TRUNC.NTZ R6, R6 ;  /* 0x0000000600067305 */ /* 0x000e22000020f000 */
[----:B------:R-:W1:Y:S01]  /*b660*/  LDC R12, c[0x0][0x610] ;  /* 0x00018400ff0c7b82 */ /* 0x000e620000000800 */
[----:B------:R-:W-:Y:S01]  /*b670*/  IMAD R5, R5, UR9, R4 ;  /* 0x0000000905057c24 */ /* 0x000fe2000f8e0204 */
[----:B------:R-:W-:Y:S01]  /*b680*/  ULDC UR9, c[0x0][0x618] ;  /* 0x0001860000097ab9 */ /* 0x000fe20000000800 */
[----:B------:R-:W-:-:S02]  /*b690*/  ISETP.NE.AND.EX P1, PT, RZ, UR15, PT, P1 ;  /* 0x0000000fff007c0c */ /* 0x000fc4000bf25310 */
[----:B------:R-:W-:-:S05]  /*b6a0*/  IMAD.IADD R3, R3, 0x1, R5 ;  /* 0x0000000103037824 */ /* 0x000fca00078e0205 */
[--C-:B------:R-:W-:Y:S02]  /*b6b0*/  SHF.R.U64 R14, R2, UR9, R3.reuse ;  /* 0x00000009020e7c19 */ /* 0x100fe40008001203 */
[----:B------:R-:W-:Y:S01]  /*b6c0*/  SHF.R.U32.HI R3, RZ, UR9, R3 ;  /* 0x00000009ff037c19 */ /* 0x000fe20008011603 */
[----:B------:R-:W-:Y:S01]  /*b6d0*/  ULDC UR9, c[0x0][0x608] ;  /* 0x0001820000097ab9 */ /* 0x000fe20000000800 */
[----:B0-----:R-:W-:Y:S02]  /*b6e0*/  R2UR UR10, R6 ;  /* 0x00000000060a72ca */ /* 0x001fe400000e0000 */
[--C-:B------:R-:W-:Y:S02]  /*b6f0*/  SHF.R.U64 R15, R14, UR9, R3.reuse ;  /* 0x000000090e0f7c19 */ /* 0x100fe40008001203 */
[----:B------:R-:W-:Y:S01]  /*b700*/  SHF.R.U32.HI R2, RZ, UR9, R3 ;  /* 0x00000009ff027c19 */ /* 0x000fe20008011603 */
[----:B------:R-:W-:-:S03]  /*b710*/  UIADD3 UR9, -UR8, URZ, URZ ;  /* 0x0000003f08097290 */ /* 0x000fc6000fffe13f */
[--C-:B------:R-:W-:Y:S01]  /*b720*/  SHF.R.U64 R21, R15, UR11, R2.reuse ;  /* 0x0000000b0f157c19 */ /* 0x100fe20008001202 */
[----:B------:R-:W-:Y:S01]  /*b730*/  ULDC UR8, c[0x0][0x144] ;  /* 0x0000510000087ab9 */ /* 0x000fe20000000800 */
[----:B------:R-:W-:-:S03]  /*b740*/  SHF.R.U32.HI R3, RZ, UR11, R2 ;  /* 0x0000000bff037c19 */ /* 0x000fc60008011602 */
[----:B------:R-:W-:Y:S01]  /*b750*/  IMAD.MOV.U32 R2, RZ, RZ, R21 ;  /* 0x000000ffff027224 */ /* 0x000fe200078e0015 */
[----:B------:R-:W-:Y:S06]  /*b760*/  @!P1 BRA `(.L_x_305) ;  /* 0x0000000000289947 */ /* 0x000fec0003800000 */
        /* <DEDUP_REMOVED lines=10> */
.L_x_305:
[----:B------:R-:W-:Y:S01]  /*b810*/  UISETP.NE.AND UP0, UPT, UR40, URZ, UPT ;  /* 0x0000003f2800728c */ /* 0x000fe2000bf05270 */
[----:B------:R-:W-:Y:S01]  /*b820*/  SHF.R.U64 R3, R2, UR16, R3 ;  /* 0x0000001002037c19 */ /* 0x000fe20008001203 */
[----:B------:R-:W-:Y:S01]  /*b830*/  UIADD3 UR10, -UR10, URZ, URZ ;  /* 0x0000003f0a0a7290 */ /* 0x000fe2000fffe13f */
[----:B------:R-:W-:Y:S01]  /*b840*/  LOP3.LUT R2, R15, UR6, RZ, 0xc0, !PT ;  /* 0x000000060f027c12 */ /* 0x000fe2000f8ec0ff */
[----:B------:R-:W-:Y:S01]  /*b850*/  UIMAD UR7, UR8, UR9, UR7 ;  /* 0x00000009080772a4 */ /* 0x000fe2000f8e0207 */
[----:B------:R-:W-:Y:S01]  /*b860*/  LOP3.LUT R5, R14, UR4, RZ, 0xc0, !PT ;  /* 0x000000040e057c12 */ /* 0x000fe2000f8ec0ff */
[----:B------:R-:W-:Y:S01]  /*b870*/  IMAD.MOV R4, RZ, RZ, -R3 ;  /* 0x000000ffff047224 */ /* 0x000fe200078e0a03 */
[----:B------:R-:W-:Y:S01]  /*b880*/  ULDC UR8, c[0x0][0x148] ;  /* 0x0000520000087ab9 */ /* 0x000fe20000000800 */
[----:B------:R-:W-:Y:S01]  /*b890*/  IMAD R3, R3, UR5, R2 ;  /* 0x0000000503037c24 */ /* 0x000fe2000f8e0202 */
[----:B------:R-:W-:Y:S02]  /*b8a0*/  PLOP3.LUT P1, PT, PT, PT, UP0, 0x80, 0x0 ;  /* 0x000000000000781c */ /* 0x000fe40003f2f008 */
[----:B------:R-:W-:-:S03]  /*b8b0*/  @UP0 UIMAD UR7, UR8, UR10, UR12 ;  /* 0x0000000a080702a4 */ /* 0x000fc6000f8e020c */
[----:B------:R-:W-:Y:S02]  /*b8c0*/  ULDC UR8, c[0x0][0x638] ;  /* 0x00018e0000087ab9 */ /* 0x000fe40000000800 */
[----:B------:R-:W-:Y:S02]  /*b8d0*/  IMAD R2, R4, UR8, R21 ;  /* 0x0000000804027c24 */ /* 0x000fe4000f8e0215 */
[----:B-1----:R-:W-:Y:S01]  /*b8e0*/  IMAD R12, R3, R12, UR7 ;  /* 0x00000007030c7e24 */ /* 0x002fe2000f8e020c */
[----:B------:R-:W-:Y:S01]  /*b8f0*/  ULDC UR7, c[0x0][0x600] ;  /* 0x0001800000077ab9 */ /* 0x000fe20000000800 */
[----:B------:R-:W-:Y:S02]  /*b900*/  IMAD.MOV.U32 R3, RZ, RZ, 0x1 ;  /* 0x00000001ff037424 */ /* 0x000fe400078e00ff */
[----:B------:R-:W-:-:S05]  /*b910*/  IMAD R5, R2, UR7, R5 ;  /* 0x0000000702057c24 */ /* 0x000fca000f8e0205 */
[----:B------:R-:W-:Y:S02]  /*b920*/  SEL R2, R5, R12, !P1 ;  /* 0x0000000c05027207 */ /* 0x000fe40004800000 */
[----:B------:R-:W-:-:S07]  /*b930*/  SEL R18, R12, R5, !P1 ;  /* 0x000000050c127207 */ /* 0x000fce0004800000 */
.L_x_303:
[----:B------:R-:W-:Y:S05]  /*b940*/  BSYNC B1 ;  /* 0x0000000000017941 */ /* 0x000fea0003800000 */
.L_x_302:
[----:B------:R-:W-:-:S13]  /*b950*/  LOP3.LUT P1, RZ, R3, 0xff, RZ, 0xc0, !PT ;  /* 0x000000ff03ff7812 */ /* 0x000fda000782c0ff */
[----:B------:R-:W-:Y:S05]  /*b960*/  @P1 BRA `(.L_x_306) ;  /* 0xfffffff400001947 */ /* 0x000fea000383ffff */
[----:B------:R-:W-:Y:S05]  /*b970*/  BSYNC B0 ;  /* 0x0000000000007941 */ /* 0x000fea0003800000 */
.L_x_294:
[----:B------:R-:W-:-:S03]  /*b980*/  UMOV UR7, 0xffffffff ;  /* 0xffffffff00077882 */ /* 0x000fc60000000000 */
[----:B------:R-:W-:Y:S05]  /*b990*/  BRA.DIV UR7, `(.L_x_307) ;  /* 0x0000000207fc7947 */ /* 0x000fea000b800000 */
[----:B------:R-:W-:-:S13]  /*b9a0*/  ELECT P6, URZ, PT ;  /* 0x00000000003f782f */ /* 0x000fda00038c0000 */
.L_x_321:
[----:B------:R-:W-:Y:S04]  /*b9b0*/  BSSY B0, `(.L_x_308) ;  /* 0x000001a000007945 */ /* 0x000fe80003800000 */
[----:B------:R-:W-:Y:S05]  /*b9c0*/  @!P6 BRA `(.L_x_309) ;  /* 0x000000000060e947 */ /* 0x000fea0003800000 */
[----:B------:R-:W-:-:S04]  /*b9d0*/  ULOP3.LUT UR7, UR42, 0x2, URZ, 0xfc, !UPT ;  /* 0x000000022a077892 */ /* 0x000fc8000f8efc3f */
[----:B------:R-:W-:-:S06]  /*b9e0*/  UISETP.NE.AND UP0, UPT, UR7, 0x3, UPT ;  /* 0x000000030700788c */ /* 0x000fcc000bf05270 */
[----:B------:R-:W-:-:S13]  /*b9f0*/  PLOP3.LUT P0, PT, PT, PT, UP0, 0x80, 0x0 ;  /* 0x000000000000781c */ /* 0x000fda0003f0f008 */
[----:B------:R-:W-:Y:S05]  /*ba00*/  @!P0 BRA `(.L_x_310) ;  /* 0x0000000000048947 */ /* 0x000fea0003800000 */
[----:B------:R-:W-:Y:S01]  /*ba10*/  BPT.TRAP 0x1 ;  /* 0x000000040000795c */ /* 0x000fe20000300000 */
.L_x_310:
[----:B------:R-:W0:Y:S01]  /*ba20*/  S2R R3, SR_CgaCtaId ;  /* 0x0000000000037919 */ /* 0x000e220000008800 */
[----:B------:R-:W-:-:S04]  /*ba30*/  MOV R2, 0x400 ;  /* 0x0000040000027802 */ /* 0x000fc80000000f00 */
[----:B0-----:R-:W-:Y:S02]  /*ba40*/  LEA R3, R3, R2, 0x18 ;  /* 0x0000000203037211 */ /* 0x001fe400078ec0ff */
[----:B------:R-:W-:-:S03]  /*ba50*/  SHF.L.U32 R2, R0, 0x1f, RZ ;  /* 0x0000001f00027819 */ /* 0x000fc600000006ff */
[----:B------:R-:W-:-:S04]  /*ba60*/  VIADD R3, R3, 0x10 ;  /* 0x0000001003037836 */ /* 0x000fc80000000000 */
[C---:B------:R-:W-:Y:S02]  /*ba70*/  IMAD R7, R8.reuse, 0x8, R3 ;  /* 0x0000000808077824 */ /* 0x040fe400078e0203 */
[----:B------:R-:W-:Y:S02]  /*ba80*/  VIADD R8, R8, 0x1 ;  /* 0x0000000108087836 */ /* 0x000fe40000000000 */
[----:B------:R-:W0:Y:S03]  /*ba90*/  SYNCS.PHASECHK.TRANS64.TRYWAIT P0, [R7+URZ], R2 ;  /* 0x00000002070075a7 */ /* 0x000e26000800017f */
[----:B------:R-:W-:-:S04]  /*baa0*/  ISETP.NE.AND P1, PT, R8, 0x2, PT ;  /* 0x000000020800780c */ /* 0x000fc80003f25270 */
[----:B------:R-:W-:Y:S02]  /*bab0*/  SEL R5, RZ, 0x1, P1 ;  /* 0x00000001ff057807 */ /* 0x000fe40000800000 */
[----:B------:R-:W-:Y:S02]  /*bac0*/  SEL R8, R8, RZ, P1 ;  /* 0x000000ff08087207 */ /* 0x000fe40000800000 */
[----:B------:R-:W-:Y:S01]  /*bad0*/  LOP3.LUT R0, R0, R5, RZ, 0x3c, !PT ;  /* 0x0000000500007212 */ /* 0x000fe200078e3cff */
[----:B0-----:R-:W-:Y:S06]  /*bae0*/  @!P0 BRA `(.L_x_311) ;  /* 0x0000000000c88947 */ /* 0x001fec0003800000 */
.L_x_322:
[----:B------:R-:W-:Y:S01]  /*baf0*/  IMAD R3, R8, 0x8, R3 ;  /* 0x0000000808037824 */ /* 0x000fe200078e0203 */
[----:B------:R-:W-:-:S07]  /*bb00*/  SHF.L.U32 R0, R0, 0x1f, RZ ;  /* 0x0000001f00007819 */ /* 0x000fce00000006ff */
.L_x_312:
[----:B-1----:R1:W2:Y:S02]  /*bb10*/  SYNCS.PHASECHK.TRANS64.TRYWAIT P0, [R3+URZ], R0 ;  /* 0x00000000030075a7 */ /* 0x0022a4000800017f */
[----:B--2---:R-:W-:Y:S05]  /*bb20*/  @!P0 NANOSLEEP.SYNCS 0x989680 ;  /* 0x009896800000895d */ /* 0x004fea0003900000 */
[----:B------:R-:W2:Y:S02]  /*bb30*/  @!P0 SYNCS.PHASECHK.TRANS64 P0, [R3+URZ], R0 ;  /* 0x00000000030085a7 */ /* 0x000ea4000800007f */
[----:B--2---:R-:W-:Y:S05]  /*bb40*/  @!P0 BRA `(.L_x_312) ;  /* 0xfffffffc00f08947 */ /* 0x004fea000383ffff */
.L_x_309:
[----:B------:R-:W-:Y:S05]  /*bb50*/  BSYNC B0 ;  /* 0x0000000000007941 */ /* 0x000fea0003800000 */
.L_x_308:
[----:B------:R-:W-:Y:S05]  /*bb60*/  EXIT ;  /* 0x000000000000794d */ /* 0x000fea0003800000 */
.L_x_18:
[----:B0-----:R0:W1:Y:S02]  /*bb70*/  SYNCS.PHASECHK.TRANS64.TRYWAIT P0, [R159+URZ], R0 ;  /* 0x000000009f0075a7 */ /* 0x001064000800017f */
[----:B-1----:R-:W-:Y:S05]  /*bb80*/  @!P0 NANOSLEEP.SYNCS 0x989680 ;  /* 0x009896800000895d */ /* 0x002fea0003900000 */
[----:B------:R-:W1:Y:S02]  /*bb90*/  @!P0 SYNCS.PHASECHK.TRANS64 P0, [R159+URZ], R0 ;  /* 0x000000009f0085a7 */ /* 0x000e64000800007f */
[----:B-1----:R-:W-:Y:S05]  /*bba0*/  @!P0 BRA `(.L_x_18) ;  /* 0xfffffffc00f08947 */ /* 0x002fea000383ffff */
[----:B------:R-:W-:Y:S05]  /*bbb0*/  BRA `(.L_x_313) ;  /* 0xffffff5800f47947 */ /* 0x000fea000383ffff */
.L_x_23:
[----:B-1----:R1:W2:Y:S02]  /*bbc0*/  SYNCS.PHASECHK.TRANS64.TRYWAIT P1, [R3+URZ], R0 ;  /* 0x00000000030075a7 */ /* 0x0022a4000802017f */
[----:B--2---:R-:W-:Y:S05]  /*bbd0*/  @!P1 NANOSLEEP.SYNCS 0x989680 ;  /* 0x009896800000995d */ /* 0x004fea0003900000 */
[----:B------:R-:W2:Y:S02]  /*bbe0*/  @!P1 SYNCS.PHASECHK.TRANS64 P1, [R3+URZ], R0 ;  /* 0x00000000030095a7 */ /* 0x000ea4000802007f */
[----:B--2---:R-:W-:Y:S05]  /*bbf0*/  @!P1 BRA `(.L_x_23) ;  /* 0xfffffffc00f09947 */ /* 0x004fea000383ffff */
[----:B------:R-:W-:Y:S05]  /*bc00*/  BRA `(.L_x_22) ;  /* 0xffffff5c00647947 */ /* 0x000fea000383ffff */
.L_x_28:
[----:B-1----:R-:W-:-:S04]  /*bc10*/  IMAD.U32 R5, RZ, RZ, UR7 ;  /* 0x00000007ff057e24 */ /* 0x002fc8000f8e00ff */
[----:B------:R1:W2:Y:S03]  /*bc20*/  SYNCS.PHASECHK.TRANS64.TRYWAIT P1, [R5+URZ], R4 ;  /* 0x00000004050075a7 */ /* 0x0002a6000802017f */
[----:B--2---:R-:W-:Y:S05]  /*bc30*/  @!P1 NANOSLEEP.SYNCS 0x989680 ;  /* 0x009896800000995d */ /* 0x004fea0003900000 */
[----:B------:R-:W2:Y:S02]  /*bc40*/  @!P1 SYNCS.PHASECHK.TRANS64 P1, [R5+URZ], R4 ;  /* 0x00000004050095a7 */ /* 0x000ea4000802007f */
[----:B--2---:R-:W-:Y:S05]  /*bc50*/  @!P1 BRA `(.L_x_28) ;  /* 0xfffffffc00ec9947 */ /* 0x004fea000383ffff */
[----:B------:R-:W-:Y:S05]  /*bc60*/  BRA `(.L_x_27) ;  /* 0xffffff6000c07947 */ /* 0x000fea000383ffff */
.L_x_34:
[----:B0-----:R0:W1:Y:S02]  /*bc70*/  SYNCS.PHASECHK.TRANS64.TRYWAIT P0, [R159+URZ+0x10], R0 ;  /* 0x000010009f0075a7 */ /* 0x001064000800017f */
[----:B-1----:R-:W-:Y:S05]  /*bc80*/  @!P0 NANOSLEEP.SYNCS 0x989680 ;  /* 0x009896800000895d */ /* 0x002fea0003900000 */
[----:B------:R-:W1:Y:S02]  /*bc90*/  @!P0 SYNCS.PHASECHK.TRANS64 P0, [R159+URZ+0x10], R0 ;  /* 0x000010009f0085a7 */ /* 0x000e64000800007f */
[----:B-1----:R-:W-:Y:S05]  /*bca0*/  @!P0 BRA `(.L_x_34) ;  /* 0xfffffffc00f08947 */ /* 0x002fea000383ffff */
[----:B------:R-:W-:Y:S05]  /*bcb0*/  BRA `(.L_x_314) ;  /* 0xffffff6800a07947 */ /* 0x000fea000383ffff */
.L_x_295:
[----:B------:R-:W-:Y:S01]  /*bcc0*/  BSSY B1, `(.L_x_315) ;  /* 0x0000006000017945 */ /* 0x000fe20003800000 */
[----:B------:R-:W-:-:S07]  /*bcd0*/  IMAD.MOV.U32 R15, RZ, RZ, -0x1 ;  /* 0xffffffffff0f7424 */ /* 0x000fce00078e00ff */
[----:B------:R-:W-:Y:S05]  /*bce0*/  WARPSYNC.COLLECTIVE R15, `(.L_x_316) ;  /* 0x000000000f0c7348 */ /* 0x000fea0003c00000 */
[----:B------:R-:W-:Y:S02]  /*bcf0*/  ELECT P6, UR62, PT ;  /* 0x00000000003e782f */ /* 0x000fe400038c0000 */
[----:B------:R-:W-:Y:S01]  /*bd00*/  MOV R14, UR62 ;  /* 0x0000003e000e7c02 */ /* 0x000fe20008000f00 */
[----:B------:R-:W-:Y:S10]  /*bd10*/  ENDCOLLECTIVE ;  /* 0x000000000000791b */ /* 0x000ff40003800000 */
.L_x_316:
[----:B------:R-:W-:Y:S05]  /*bd20*/  BSYNC B1 ;  /* 0x0000000000017941 */ /* 0x000fea0003800000 */
.L_x_315:
[----:B------:R-:W-:Y:S05]  /*bd30*/  BRA `(.L_x_317) ;  /* 0xfffffff000187947 */ /* 0x000fea000383ffff */
.L_x_298:
[----:B0-----:R0:W1:Y:S02]  /*bd40*/  SYNCS.PHASECHK.TRANS64.TRYWAIT P1, [R12+URZ+0x10], R3 ;  /* 0x000010030c0075a7 */ /* 0x001064000802017f */
[----:B-1----:R-:W-:Y:S05]  /*bd50*/  @!P1 NANOSLEEP.SYNCS 0x989680 ;  /* 0x009896800000995d */ /* 0x002fea0003900000 */
[----:B------:R-:W1:Y:S02]  /*bd60*/  @!P1 SYNCS.PHASECHK.TRANS64 P1, [R12+URZ+0x10], R3 ;  /* 0x000010030c0095a7 */ /* 0x000e64000802007f */
[----:B-1----:R-:W-:Y:S05]  /*bd70*/  @!P1 BRA `(.L_x_298) ;  /* 0xfffffffc00f09947 */ /* 0x002fea000383ffff */
[----:B------:R-:W-:Y:S05]  /*bd80*/  BRA `(.L_x_318) ;  /* 0xfffffff0004c7947 */ /* 0x000fea000383ffff */
.L_x_307:
[----:B------:R-:W-:Y:S01]  /*bd90*/  BSSY B0, `(.L_x_319) ;  /* 0x0000006000007945 */ /* 0x000fe20003800000 */
[----:B------:R-:W-:-:S07]  /*bda0*/  IMAD.MOV.U32 R15, RZ, RZ, -0x1 ;  /* 0xffffffffff0f7424 */ /* 0x000fce00078e00ff */
[----:B------:R-:W-:Y:S05]  /*bdb0*/  WARPSYNC.COLLECTIVE R15, `(.L_x_320) ;  /* 0x000000000f0c7348 */ /* 0x000fea0003c00000 */
[----:B------:R-:W-:Y:S02]  /*bdc0*/  ELECT P6, UR62, PT ;  /* 0x00000000003e782f */ /* 0x000fe400038c0000 */
[----:B------:R-:W-:Y:S01]  /*bdd0*/  MOV R14, UR62 ;  /* 0x0000003e000e7c02 */ /* 0x000fe20008000f00 */
[----:B------:R-:W-:Y:S10]  /*bde0*/  ENDCOLLECTIVE ;  /* 0x000000000000791b */ /* 0x000ff40003800000 */
.L_x_320:
[----:B------:R-:W-:Y:S05]  /*bdf0*/  BSYNC B0 ;  /* 0x0000000000007941 */ /* 0x000fea0003800000 */
.L_x_319:
[----:B------:R-:W-:Y:S05]  /*be00*/  BRA `(.L_x_321) ;  /* 0xfffffff800e87947 */ /* 0x000fea000383ffff */
.L_x_311:
[----:B0-----:R0:W1:Y:S02]  /*be10*/  SYNCS.PHASECHK.TRANS64.TRYWAIT P0, [R7+URZ], R2 ;  /* 0x00000002070075a7 */ /* 0x001064000800017f */
[----:B-1----:R-:W-:Y:S05]  /*be20*/  @!P0 NANOSLEEP.SYNCS 0x989680 ;  /* 0x009896800000895d */ /* 0x002fea0003900000 */
[----:B------:R-:W1:Y:S02]  /*be30*/  @!P0 SYNCS.PHASECHK.TRANS64 P0, [R7+URZ], R2 ;  /* 0x00000002070085a7 */ /* 0x000e64000800007f */
[----:B-1----:R-:W-:Y:S05]  /*be40*/  @!P0 BRA `(.L_x_311) ;  /* 0xfffffffc00f08947 */ /* 0x002fea000383ffff */
[----:B------:R-:W-:Y:S05]  /*be50*/  BRA `(.L_x_322) ;  /* 0xfffffffc00247947 */ /* 0x000fea000383ffff */
.L_x_323:
[----:B------:R-:W-:-:S00]  /*be60*/  BRA `(.L_x_323) ;  /* 0xfffffffc00fc7947 */ /* 0x000fc0000383ffff */
[----:B------:R-:W-:-:S00]  /*be70*/  NOP ;  /* 0x0000000000007918 */ /* 0x000fc00000000000 */
        /* <DEDUP_REMOVED lines=8> */
.L_x_324:


//--------------------- .nv.global.init           --------------------------
	.section	.nv.global.init,"aw",@progbits
.nv.global.init:
	.type		$str$22,@object
	.size		$str$22,($str$23 - $str$22)
$str$22:
        /*0000*/ 	.byte	0x6b, 0x5f, 0x74, 0x69, 0x6c, 0x65, 0x5f, 0x63, 0x6f, 0x75, 0x6e, 0x74, 0x20, 0x3e, 0x3d, 0x20
        /*0010*/ 	.byte	0x31, 0x00
	.type		$str$23,@object
	.size		$str$23,(__unnamed_1 - $str$23)
$str$23:
        /*0012*/ 	.byte	0x2f, 0x74, 0x6d, 0x70, 0x2f, 0x63, 0x75, 0x74, 0x6c, 0x61, 0x73, 0x73, 0x5f, 0x73, 0x77, 0x65
        /*0022*/ 	.byte	0x65, 0x70, 0x5f, 0x73, 0x72, 0x63, 0x2f, 0x69, 0x6e, 0x63, 0x6c, 0x75, 0x64, 0x65, 0x2f, 0x63
        /*0032*/ 	.byte	0x75, 0x74, 0x6c, 0x61, 0x73, 0x73, 0x2f, 0x67, 0x65, 0x6d, 0x6d, 0x2f, 0x63, 0x6f, 0x6c, 0x6c
        /*0042*/ 	.byte	0x65, 0x63, 0x74, 0x69, 0x76, 0x65, 0x2f, 0x73, 0x6d, 0x39, 0x30, 0x5f, 0x6d, 0x6d, 0x61, 0x5f
        /*0052*/ 	.byte	0x74, 0x6d, 0x61, 0x5f, 0x67, 0x6d, 0x6d, 0x61, 0x5f, 0x73, 0x73, 0x5f, 0x77, 0x61, 0x72, 0x70
        /*0062*/ 	.byte	0x73, 0x70, 0x65, 0x63, 0x69, 0x61, 0x6c, 0x69, 0x7a, 0x65, 0x64, 0x2e, 0x68, 0x70, 0x70, 0x00
	.type		__unnamed_1,@object
	.size		__unnamed_1,(.L_0 - __unnamed_1)
__unnamed_1:
        /*0072*/ 	.byte	0x76, 0x6f, 0x69, 0x64, 0x20, 0x63, 0x75, 0x74, 0x6c, 0x61, 0x73, 0x73, 0x3a, 0x3a, 0x67, 0x65
        /* <DEDUP_REMOVED lines=180> */
        /*0bc2*/ 	.byte	0x79, 0x5d, 0x00
.L_0:


//--------------------- .nv.shared._ZN7cutlass13device_kernelINS_4gemm6kernel13GemmUniversalIN4cute5tupleIJiiiiEEENS1_10collective13CollectiveMmaINS1_34MainloopSm90TmaGmmaWarpSpecializedILi2ENS5_IJNS4_1CILi2EEENSA_ILi1EEESC_EEENS1_32KernelTmaWarpSpecializedPingpongEEENS5_IJNSA_ILi64EEENSA_ILi256EEENSA_ILi128EEEEEENS_6half_tENS5_IJlSC_lEEESK_SL_NS4_8TiledMMAINS4_8MMA_AtomIJNS4_4SM904GMMA26MMA_64x256x16_F32F16F16_SSILNSP_5MajorE0ELSR_0ELNSP_7ScaleInE1ELSS_1EEEEEENS4_6LayoutINS5_IJSC_SC_SC_EEENS5_IJNSA_ILi0EEESX_SX_EEEEENS5_IJNS4_10UnderscoreES10_S10_EEEEENS4_13SM90_TMA_LOADENS4_14ComposedLayoutINS4_7SwizzleILi3ELi4ELi3EEENS4_18smem_ptr_flag_bitsILi16EEENSV_INS5_IJNSA_ILi8EEESG_EEENS5_IJSG_SC_EEEEEEEvNS4_8identityENS4_23SM90_TMA_LOAD_MULTICASTES1D_vS1E_EENS_8epilogue10collective6detail29Sm90TmaWarpSpecializedAdapterINS1I_15DefaultEpilogueISK_SL_SL_NS1H_6thread17LinearCombinationISK_Li1EffLNS1M_9ScaleType4KindE0ELNS_15FloatRoundStyleE2ESK_EENS1_15EpilogueDefaultEEEEEvvEEEEvNT_6ParamsE --------------------------
	.section	.nv.shared._ZN7cutlass13device_kernelINS_4gemm6kernel13GemmUniversalIN4cute5tupleIJiiiiEEENS1_10collective13CollectiveMmaINS1_34MainloopSm90TmaGmmaWarpSpecializedILi2ENS5_IJNS4_1CILi2EEENSA_ILi1EEESC_EEENS1_32KernelTmaWarpSpecializedPingpongEEENS5_IJNSA_ILi64EEENSA_ILi256EEENSA_ILi128EEEEEENS_6half_tENS5_IJlSC_lEEESK_SL_NS4_8TiledMMAINS4_8MMA_AtomIJNS4_4SM904GMMA26MMA_64x256x16_F32F16F16_SSILNSP_5MajorE0ELSR_0ELNSP_7ScaleInE1ELSS_1EEEEEENS4_6LayoutINS5_IJSC_SC_SC_EEENS5_IJNSA_ILi0EEESX_SX_EEEEENS5_IJNS4_10UnderscoreES10_S10_EEEEENS4_13SM90_TMA_LOADENS4_14ComposedLayoutINS4_7SwizzleILi3ELi4ELi3EEENS4_18smem_ptr_flag_bitsILi16EEENSV_INS5_IJNSA_ILi8EEESG_EEENS5_IJSG_SC_EEEEEEEvNS4_8identityENS4_23SM90_TMA_LOAD_MULTICASTES1D_vS1E_EENS_8epilogue10collective6detail29Sm90TmaWarpSpecializedAdapterINS1I_15DefaultEpilogueISK_SL_SL_NS1H_6thread17LinearCombinationISK_Li1EffLNS1M_9ScaleType4KindE0ELNS_15FloatRoundStyleE2ESK_EENS1_15EpilogueDefaultEEEEEvvEEEEvNT_6ParamsE,"aw",@nobits
	.sectionflags	@""
	.align	16
	.zero		1024


//--------------------- .nv.shared.reserved.0     --------------------------
	.section	.nv.shared.reserved.0,"aw",@nobits
	.weak		__nv_reservedSMEM_offset_0_alias
	.size		__nv_reservedSMEM_offset_0_alias, 0, 0
	.other		__nv_reservedSMEM_offset_0_alias,@"STO_CUDA_RESERVED_SHARED STV_DEFAULT"
__nv_reservedSMEM_offset_0_alias:
	.zero		0


//--------------------- .nv.global                --------------------------
	.section	.nv.global,"aw",@nobits
.nv.global:
	.type		_ZN40_INTERNAL_bfda08f1_4_k_cu_06c324d2_241764cute1_E,@object
	.size		_ZN40_INTERNAL_bfda08f1_4_k_cu_06c324d2_241764cute1_E,(_ZN40_INTERNAL_bfda08f1_4_k_cu_06c324d2_241764cuda3std3__45__cpo6cbeginE - _ZN40_INTERNAL_bfda08f1_4_k_cu_06c324d2_241764cute1_E)
_ZN40_INTERNAL_bfda08f1_4_k_cu_06c324d2_241764cute1_E:
	.zero		1
	.type		_ZN40_INTERNAL_bfda08f1_4_k_cu_06c324d2_241764cuda3std3__45__cpo6cbeginE,@object
	.size		_ZN40_INTERNAL_bfda08f1_4_k_cu_06c324d2_241764cuda3std3__45__cpo6cbeginE,(_ZN40_INTERNAL_bfda08f1_4_k_cu_06c324d2_241764cuda3std3__48in_placeE - _ZN40_INTERNAL_bfda08f1_4_k_cu_06c324d2_241764cuda3std3__45__cpo6cbeginE)
_ZN40_INTERNAL_bfda08f1_4_k_cu_06c324d2_241764cuda3std3__45__cpo6cbeginE:
	.zero		1
	.type		_ZN40_INTERNAL_bfda08f1_4_k_cu_06c324d2_241764cuda3std3__48in_placeE,@object
	.size		_ZN40_INTERNAL_bfda08f1_4_k_cu_06c324d2_241764cuda3std3__48in_placeE,(_ZN40_INTERNAL_bfda08f1_4_k_cu_06c324d2_241764cuda3std6ranges3__45__cpo9iter_moveE - _ZN40_INTERNAL_bfda08f1_4_k_cu_06c324d2_241764cuda3std3__48in_placeE)
_ZN40_INTERNAL_bfda08f1_4_k_cu_06c324d2_241764cuda3std3__48in_placeE:
	.zero		1
	.type		_ZN40_INTERNAL_bfda08f1_4_k_cu_06c324d2_241764cuda3std6ranges3__45__cpo9iter_moveE,@object
	.size		_ZN40_INTERNAL_bfda08f1_4_k_cu_06c324d2_241764cuda3std6ranges3__45__cpo9iter_moveE,(_ZN40_INTERNAL_bfda08f1_4_k_cu_06c324d2_241764cuda3std3__45__cpo5beginE - _ZN40_INTERNAL_bfda08f1_4_k_cu_06c324d2_241764cuda3std6ranges3__45__cpo9iter_moveE)
_ZN40_INTERNAL_bfda08f1_4_k_cu_06c324d2_241764cuda3std6ranges3__45__cpo9iter_moveE:
	.zero		1
	.type		_ZN40_INTERNAL_bfda08f1_4_k_cu_06c324d2_241764cuda3std3__45__cpo5beginE,@object
	.size		_ZN40_INTERNAL_bfda08f1_4_k_cu_06c324d2_241764cuda3std3__45__cpo5beginE,(_ZN40_INTERNAL_bfda08f1_4_k_cu_06c324d2_241764cuda3std3__442_GLOBAL__N__bfda08f1_4_k_cu_06c324d2_241766ignoreE - _ZN40_INTERNAL_bfda08f1_4_k_cu_06c324d2_241764cuda3std3__45__cpo5beginE)
_ZN40_INTERNAL_bfda08f1_4_k_cu_06c324d2_241764cuda3std3__45__cpo5beginE:
	.zero		1
	.type		_ZN40_INTERNAL_bfda08f1_4_k_cu_06c324d2_241764cuda3std3__442_GLOBAL__N__bfda08f1_4_k_cu_06c324d2_241766ignoreE,@object
	.size		_ZN40_INTERNAL_bfda08f1_4_k_cu_06c324d2_241764cuda3std3__442_GLOBAL__N__bfda08f1_4_k_cu_06c324d2_241766ignoreE,(_ZN40_INTERNAL_bfda08f1_4_k_cu_06c324d2_241764cute7productE - _ZN40_INTERNAL_bfda08f1_4_k_cu_06c324d2_241764cuda3std3__442_GLOBAL__N__bfda08f1_4_k_cu_06c324d2_241766ignoreE)
_ZN40_INTERNAL_bfda08f1_4_k_cu_06c324d2_241764cuda3std3__442_GLOBAL__N__bfda08f1_4_k_cu_06c324d2_241766ignoreE:
	.zero		1
	.type		_ZN40_INTERNAL_bfda08f1_4_k_cu_06c324d2_241764cute7productE,@object
	.size		_ZN40_INTERNAL_bfda08f1_4_k_cu_06c324d2_241764cute7productE,(_ZN40_INTERNAL_bfda08f1_4_k_cu_06c324d2_241764cuda3std3__45__cpo3endE - _ZN40_INTERNAL_bfda08f1_4_k_cu_06c324d2_241764cute7productE)
_ZN40_INTERNAL_bfda08f1_4_k_cu_06c324d2_241764cute7productE:
	.zero		1
	.type		_ZN40_INTERNAL_bfda08f1_4_k_cu_06c324d2_241764cuda3std3__45__cpo3endE,@object
	.size		_ZN40_INTERNAL_bfda08f1_4_k_cu_06c324d2_241764cuda3std3__45__cpo3endE,(_ZN40_INTERNAL_bfda08f1_4_k_cu_06c324d2_241764cuda3std3__419piecewise_constructE - _ZN40_INTERNAL_bfda08f1_4_k_cu_06c324d2_241764cuda3std3__45__cpo3endE)
_ZN40_INTERNAL_bfda08f1_4_k_cu_06c324d2_241764cuda3std3__45__cpo3endE:
	.zero		1
	.type		_ZN40_INTERNAL_bfda08f1_4_k_cu_06c324d2_241764cuda3std3__419piecewise_constructE,@object
	.size		_ZN40_INTERNAL_bfda08f1_4_k_cu_06c324d2_241764cuda3std3__419piecewise_constructE,(_ZN40_INTERNAL_bfda08f1_4_k_cu_06c324d2_241764cuda3std3__45__cpo4cendE - _ZN40_INTERNAL_bfda08f1_4_k_cu_06c324d2_241764cuda3std3__419piecewise_constructE)
_ZN40_INTERNAL_bfda08f1_4_k_cu_06c324d2_241764cuda3std3__419piecewise_constructE:
	.zero		1
	.type		_ZN40_INTERNAL_bfda08f1_4_k_cu_06c324d2_241764cuda3std3__45__cpo4cendE,@object
	.size		_ZN40_INTERNAL_bfda08f1_4_k_cu_06c324d2_241764cuda3std3__45__cpo4cendE,(_ZN40_INTERNAL_bfda08f1_4_k_cu_06c324d2_241764cuda3std6ranges3__45__cpo4swapE - _ZN40_INTERNAL_bfda08f1_4_k_cu_06c324d2_241764cuda3std3__45__cpo4cendE)
_ZN40_INTERNAL_bfda08f1_4_k_cu_06c324d2_241764cuda3std3__45__cpo4cendE:
	.zero		1
	.type		_ZN40_INTERNAL_bfda08f1_4_k_cu_06c324d2_241764cuda3std6ranges3__45__cpo4swapE,@object
	.size		_ZN40_INTERNAL_bfda08f1_4_k_cu_06c324d2_241764cuda3std6ranges3__45__cpo4swapE,(.L_8 - _ZN40_INTERNAL_bfda08f1_4_k_cu_06c324d2_241764cuda3std6ranges3__45__cpo4swapE)
_ZN40_INTERNAL_bfda08f1_4_k_cu_06c324d2_241764cuda3std6ranges3__45__cpo4swapE:
	.zero		1
.L_8:


//--------------------- .nv.constant0._ZN7cutlass13device_kernelINS_4gemm6kernel13GemmUniversalIN4cute5tupleIJiiiiEEENS1_10collective13CollectiveMmaINS1_34MainloopSm90TmaGmmaWarpSpecializedILi2ENS5_IJNS4_1CILi2EEENSA_ILi1EEESC_EEENS1_32KernelTmaWarpSpecializedPingpongEEENS5_IJNSA_ILi64EEENSA_ILi256EEENSA_ILi128EEEEEENS_6half_tENS5_IJlSC_lEEESK_SL_NS4_8TiledMMAINS4_8MMA_AtomIJNS4_4SM904GMMA26MMA_64x256x16_F32F16F16_SSILNSP_5MajorE0ELSR_0ELNSP_7ScaleInE1ELSS_1EEEEEENS4_6LayoutINS5_IJSC_SC_SC_EEENS5_IJNSA_ILi0EEESX_SX_EEEEENS5_IJNS4_10UnderscoreES10_S10_EEEEENS4_13SM90_TMA_LOADENS4_14ComposedLayoutINS4_7SwizzleILi3ELi4ELi3EEENS4_18smem_ptr_flag_bitsILi16EEENSV_INS5_IJNSA_ILi8EEESG_EEENS5_IJSG_SC_EEEEEEEvNS4_8identityENS4_23SM90_TMA_LOAD_MULTICASTES1D_vS1E_EENS_8epilogue10collective6detail29Sm90TmaWarpSpecializedAdapterINS1I_15DefaultEpilogueISK_SL_SL_NS1H_6thread17LinearCombinationISK_Li1EffLNS1M_9ScaleType4KindE0ELNS_15FloatRoundStyleE2ESK_EENS1_15EpilogueDefaultEEEEEvvEEEEvNT_6ParamsE --------------------------
	.section	.nv.constant0._ZN7cutlass13device_kernelINS_4gemm6kernel13GemmUniversalIN4cute5tupleIJiiiiEEENS1_10collective13CollectiveMmaINS1_34MainloopSm90TmaGmmaWarpSpecializedILi2ENS5_IJNS4_1CILi2EEENSA_ILi1EEESC_EEENS1_32KernelTmaWarpSpecializedPingpongEEENS5_IJNSA_ILi64EEENSA_ILi256EEENSA_ILi128EEEEEENS_6half_tENS5_IJlSC_lEEESK_SL_NS4_8TiledMMAINS4_8MMA_AtomIJNS4_4SM904GMMA26MMA_64x256x16_F32F16F16_SSILNSP_5MajorE0ELSR_0ELNSP_7ScaleInE1ELSS_1EEEEEENS4_6LayoutINS5_IJSC_SC_SC_EEENS5_IJNSA_ILi0EEESX_SX_EEEEENS5_IJNS4_10UnderscoreES10_S10_EEEEENS4_13SM90_TMA_LOADENS4_14ComposedLayoutINS4_7SwizzleILi3ELi4ELi3EEENS4_18smem_ptr_flag_bitsILi16EEENSV_INS5_IJNSA_ILi8EEESG_EEENS5_IJSG_SC_EEEEEEEvNS4_8identityENS4_23SM90_TMA_LOAD_MULTICASTES1D_vS1E_EENS_8epilogue10collective6detail29Sm90TmaWarpSpecializedAdapterINS1I_15DefaultEpilogueISK_SL_SL_NS1H_6thread17LinearCombinationISK_Li1EffLNS1M_9ScaleType4KindE0ELNS_15FloatRoundStyleE2ESK_EENS1_15EpilogueDefaultEEEEEvvEEEEvNT_6ParamsE,"a",@progbits
	.sectionflags	@""
	.align	4
.nv.constant0._ZN7cutlass13device_kernelINS_4gemm6kernel13GemmUniversalIN4cute5tupleIJiiiiEEENS1_10collective13CollectiveMmaINS1_34MainloopSm90TmaGmmaWarpSpecializedILi2ENS5_IJNS4_1CILi2EEENSA_ILi1EEESC_EEENS1_32KernelTmaWarpSpecializedPingpongEEENS5_IJNSA_ILi64EEENSA_ILi256EEENSA_ILi128EEEEEENS_6half_tENS5_IJlSC_lEEESK_SL_NS4_8TiledMMAINS4_8MMA_AtomIJNS4_4SM904GMMA26MMA_64x256x16_F32F16F16_SSILNSP_5MajorE0ELSR_0ELNSP_7ScaleInE1ELSS_1EEEEEENS4_6LayoutINS5_IJSC_SC_SC_EEENS5_IJNSA_ILi0EEESX_SX_EEEEENS5_IJNS4_10UnderscoreES10_S10_EEEEENS4_13SM90_TMA_LOADENS4_14ComposedLayoutINS4_7SwizzleILi3ELi4ELi3EEENS4_18smem_ptr_flag_bitsILi16EEENSV_INS5_IJNSA_ILi8EEESG_EEENS5_IJSG_SC_EEEEEEEvNS4_8identityENS4_23SM90_TMA_LOAD_MULTICASTES1D_vS1E_EENS_8epilogue10collective6detail29Sm90TmaWarpSpecializedAdapterINS1I_15DefaultEpilogueISK_SL_SL_NS1H_6thread17LinearCombinationISK_Li1EffLNS1M_9ScaleType4KindE0ELNS_15FloatRoundStyleE2ESK_EENS1_15EpilogueDefaultEEEEEvvEEEEvNT_6ParamsE:
	.zero		1664


//--------------------- SYMBOLS --------------------------

	.type		.nv.reservedSmem.offset0,@object
	.size		.nv.reservedSmem.offset0,0x4
	.type		__assertfail,@function
